// auto-generated by cutlass_sweep.epilogue — config: {"arch": "sm_90", "cluster_m": 2, "cluster_n": 1, "dtype": "bf16", "fusion": "lincomb", "tile_k": 64, "tile_m": 128, "tile_n": 128}
#include "cutlass/cutlass.h"
#include "cutlass/gemm/collective/collective_builder.hpp"
#include "cutlass/gemm/device/gemm_universal_adapter.h"
#include "cutlass/gemm/kernel/gemm_universal.hpp"
#include "cutlass/epilogue/collective/collective_builder.hpp"
#include "cutlass/epilogue/fusion/operations.hpp"
#include "cutlass/epilogue/thread/activation.h"

using Elem = cutlass::bfloat16_t;
using Acc  = float;
using TileShape    = cute::Shape<cute::_128, cute::_128, cute::_64>;
using ClusterShape = cute::Shape<cute::_2, cute::_1, cute::_1>;
using FusionOp     = cutlass::epilogue::fusion::LinearCombination<Elem, Acc>;

using CollectiveEpilogue = typename cutlass::epilogue::collective::CollectiveBuilder<
    cutlass::arch::Sm90, cutlass::arch::OpClassTensorOp,
    TileShape, ClusterShape,
    cutlass::epilogue::collective::EpilogueTileAuto,
    Acc, Acc,
    Elem, cutlass::layout::RowMajor, 128 / cutlass::sizeof_bits<Elem>::value,
    Elem, cutlass::layout::RowMajor, 128 / cutlass::sizeof_bits<Elem>::value,
    cutlass::epilogue::TmaWarpSpecializedCooperative,
    FusionOp
  >::CollectiveOp;

using CollectiveMainloop = typename cutlass::gemm::collective::CollectiveBuilder<
    cutlass::arch::Sm90, cutlass::arch::OpClassTensorOp,
    Elem, cutlass::layout::RowMajor, 128 / cutlass::sizeof_bits<Elem>::value,
    Elem, cutlass::layout::ColumnMajor, 128 / cutlass::sizeof_bits<Elem>::value,
    Acc,
    TileShape, ClusterShape,
    cutlass::gemm::collective::StageCountAutoCarveout<
        static_cast<int>(sizeof(typename CollectiveEpilogue::SharedStorage))>,
    cutlass::gemm::KernelTmaWarpSpecializedCooperative
  >::CollectiveOp;

using GemmKernel = cutlass::gemm::kernel::GemmUniversal<
    cute::Shape<int,int,int,int>, CollectiveMainloop, CollectiveEpilogue>;
using Gemm = cutlass::gemm::device::GemmUniversalAdapter<GemmKernel>;

auto* _anchor = &cutlass::device_kernel<GemmKernel>;


// ===== COMPILED SASS (sm_90a) =====

	.target	sm_90a

	.elftype	@"ET_EXEC"


//--------------------- .note.nv.tkinfo           --------------------------
	.section	.note.nv.tkinfo,"",@"SHT_NOTE"
	.sectionflags	@"SHF_NOTE_NV_TKINFO"
	.tkinfo
        /*0018*/ 	.word	0x00000002
        /*0030*/ 	.string	""
        /*0030*/ 	.string	"ptxas"
        /*0030*/ 	.string	"Cuda compilation tools, release 13.0, V13.0.88"
        /*0030*/ 	.string	"Build cuda_13.0.r13.0/compiler.36424714_0"
        /*0030*/ 	.string	"-arch sm_90a -m 64 "



//--------------------- .note.nv.cuinfo           --------------------------
	.section	.note.nv.cuinfo,"",@"SHT_NOTE"
	.sectionflags	@"SHF_NOTE_NV_CUINFO"
        /*0018*/ 	.short	0x0002
        /*001a*/ 	.short	0x005a
        /*001c*/ 	.short	0x0082
	.zero		2


//--------------------- .nv.info                  --------------------------
	.section	.nv.info,"",@"SHT_CUDA_INFO"
	.align	4


	//----- nvinfo : EIATTR_REGCOUNT
	.align		4
        /*0000*/ 	.byte	0x04, 0x2f
        /*0002*/ 	.short	(.L_18 - .L_17)
	.align		4
.L_17:
        /*0004*/ 	.word	index@(_ZN7cutlass13device_kernelINS_4gemm6kernel13GemmUniversalIN4cute5tupleIJiiiiEEENS1_10collective13CollectiveMmaINS1_34MainloopSm90TmaGmmaWarpSpecializedILi6ENS5_IJNS4_1CILi2EEENSA_ILi1EEESC_EEENS1_35KernelTmaWarpSpecializedCooperativeEEENS5_IJNSA_ILi128EEESG_NSA_ILi64EEEEEENS_10bfloat16_tENS5_IJlSC_lEEESJ_SK_NS4_8TiledMMAINS4_8MMA_AtomIJNS4_4SM904GMMA28MMA_64x128x16_F32BF16BF16_SSILNSO_5MajorE0ELSQ_0ELNSO_7ScaleInE1ELSR_1EEEEEENS4_6LayoutISD_NS5_IJSC_NSA_ILi0EEESV_EEEEENS5_IJNS4_10UnderscoreESY_SY_EEEEENS4_13SM90_TMA_LOADENS4_14ComposedLayoutINS4_7SwizzleILi3ELi4ELi3EEENS4_18smem_ptr_flag_bitsILi16EEENSU_INS5_IJNSA_ILi8EEESH_EEENS5_IJSH_SC_EEEEEEEvNS4_8identityENS4_23SM90_TMA_LOAD_MULTICASTES1B_vS1C_EENS_8epilogue10collective18CollectiveEpilogueINS1F_22Sm90TmaWarpSpecializedILi4ELi2ELi16ELb1ELb0EEEJSI_NS5_IJSG_NSA_ILi32EEEEEESJ_SK_SJ_SK_NS1F_6fusion15FusionCallbacksIS1J_NS1M_17LinearCombinationISJ_fSJ_fLNS_15FloatRoundStyleE2EEESI_S1L_JEEES11_NS12_INS13_ILi2ELi4ELi3EEES16_NSU_INS5_IJS17_S1K_EEENS5_IJS1K_SC_EEEEEEENS4_17SM75_U32x4_LDSM_NENS4_14SM90_TMA_STOREES1W_NS4_17SM90_U32x4_STSM_NENS4_9Copy_AtomIJS1Z_NS_6half_tEEEEvEEEvvEEEEvNT_6ParamsE)
        /*0008*/ 	.word	0x000000a8


	//----- nvinfo : EIATTR_FRAME_SIZE
	.align		4
.L_18:
        /*000c*/ 	.byte	0x04, 0x11
        /*000e*/ 	.short	(.L_20 - .L_19)
	.align		4
.L_19:
        /*0010*/ 	.word	index@(_ZN7cutlass13device_kernelINS_4gemm6kernel13GemmUniversalIN4cute5tupleIJiiiiEEENS1_10collective13CollectiveMmaINS1_34MainloopSm90TmaGmmaWarpSpecializedILi6ENS5_IJNS4_1CILi2EEENSA_ILi1EEESC_EEENS1_35KernelTmaWarpSpecializedCooperativeEEENS5_IJNSA_ILi128EEESG_NSA_ILi64EEEEEENS_10bfloat16_tENS5_IJlSC_lEEESJ_SK_NS4_8TiledMMAINS4_8MMA_AtomIJNS4_4SM904GMMA28MMA_64x128x16_F32BF16BF16_SSILNSO_5MajorE0ELSQ_0ELNSO_7ScaleInE1ELSR_1EEEEEENS4_6LayoutISD_NS5_IJSC_NSA_ILi0EEESV_EEEEENS5_IJNS4_10UnderscoreESY_SY_EEEEENS4_13SM90_TMA_LOADENS4_14ComposedLayoutINS4_7SwizzleILi3ELi4ELi3EEENS4_18smem_ptr_flag_bitsILi16EEENSU_INS5_IJNSA_ILi8EEESH_EEENS5_IJSH_SC_EEEEEEEvNS4_8identityENS4_23SM90_TMA_LOAD_MULTICASTES1B_vS1C_EENS_8epilogue10collective18CollectiveEpilogueINS1F_22Sm90TmaWarpSpecializedILi4ELi2ELi16ELb1ELb0EEEJSI_NS5_IJSG_NSA_ILi32EEEEEESJ_SK_SJ_SK_NS1F_6fusion15FusionCallbacksIS1J_NS1M_17LinearCombinationISJ_fSJ_fLNS_15FloatRoundStyleE2EEESI_S1L_JEEES11_NS12_INS13_ILi2ELi4ELi3EEES16_NSU_INS5_IJS17_S1K_EEENS5_IJS1K_SC_EEEEEEENS4_17SM75_U32x4_LDSM_NENS4_14SM90_TMA_STOREES1W_NS4_17SM90_U32x4_STSM_NENS4_9Copy_AtomIJS1Z_NS_6half_tEEEEvEEEvvEEEEvNT_6ParamsE)
        /*0014*/ 	.word	0x00000000


	//----- nvinfo : EIATTR_MIN_STACK_SIZE
	.align		4
.L_20:
        /*0018*/ 	.byte	0x04, 0x12
        /*001a*/ 	.short	(.L_22 - .L_21)
	.align		4
.L_21:
        /*001c*/ 	.word	index@(_ZN7cutlass13device_kernelINS_4gemm6kernel13GemmUniversalIN4cute5tupleIJiiiiEEENS1_10collective13CollectiveMmaINS1_34MainloopSm90TmaGmmaWarpSpecializedILi6ENS5_IJNS4_1CILi2EEENSA_ILi1EEESC_EEENS1_35KernelTmaWarpSpecializedCooperativeEEENS5_IJNSA_ILi128EEESG_NSA_ILi64EEEEEENS_10bfloat16_tENS5_IJlSC_lEEESJ_SK_NS4_8TiledMMAINS4_8MMA_AtomIJNS4_4SM904GMMA28MMA_64x128x16_F32BF16BF16_SSILNSO_5MajorE0ELSQ_0ELNSO_7ScaleInE1ELSR_1EEEEEENS4_6LayoutISD_NS5_IJSC_NSA_ILi0EEESV_EEEEENS5_IJNS4_10UnderscoreESY_SY_EEEEENS4_13SM90_TMA_LOADENS4_14ComposedLayoutINS4_7SwizzleILi3ELi4ELi3EEENS4_18smem_ptr_flag_bitsILi16EEENSU_INS5_IJNSA_ILi8EEESH_EEENS5_IJSH_SC_EEEEEEEvNS4_8identityENS4_23SM90_TMA_LOAD_MULTICASTES1B_vS1C_EENS_8epilogue10collective18CollectiveEpilogueINS1F_22Sm90TmaWarpSpecializedILi4ELi2ELi16ELb1ELb0EEEJSI_NS5_IJSG_NSA_ILi32EEEEEESJ_SK_SJ_SK_NS1F_6fusion15FusionCallbacksIS1J_NS1M_17LinearCombinationISJ_fSJ_fLNS_15FloatRoundStyleE2EEESI_S1L_JEEES11_NS12_INS13_ILi2ELi4ELi3EEES16_NSU_INS5_IJS17_S1K_EEENS5_IJS1K_SC_EEEEEEENS4_17SM75_U32x4_LDSM_NENS4_14SM90_TMA_STOREES1W_NS4_17SM90_U32x4_STSM_NENS4_9Copy_AtomIJS1Z_NS_6half_tEEEEvEEEvvEEEEvNT_6ParamsE)
        /*0020*/ 	.word	0x00000000
.L_22:


//--------------------- .nv.compat                --------------------------
	.section	.nv.compat,"",@"SHT_CUDA_COMPAT_INFO"
	.align	4
        /*0000*/ 	.byte	0x02, 0x09, 0x01, 0x00, 0x02, 0x02, 0x04, 0x00, 0x02, 0x05, 0x05, 0x00, 0x03, 0x07, 0x01, 0x01
        /*0010*/ 	.byte	0x02, 0x03, 0x01, 0x00, 0x02, 0x06, 0x01, 0x00, 0x04, 0x0b, 0x08, 0x00, 0x00, 0x00, 0x00, 0x00
        /*0020*/ 	.byte	0x00, 0x00, 0x00, 0x00


//--------------------- .nv.info._ZN7cutlass13device_kernelINS_4gemm6kernel13GemmUniversalIN4cute5tupleIJiiiiEEENS1_10collective13CollectiveMmaINS1_34MainloopSm90TmaGmmaWarpSpecializedILi6ENS5_IJNS4_1CILi2EEENSA_ILi1EEESC_EEENS1_35KernelTmaWarpSpecializedCooperativeEEENS5_IJNSA_ILi128EEESG_NSA_ILi64EEEEEENS_10bfloat16_tENS5_IJlSC_lEEESJ_SK_NS4_8TiledMMAINS4_8MMA_AtomIJNS4_4SM904GMMA28MMA_64x128x16_F32BF16BF16_SSILNSO_5MajorE0ELSQ_0ELNSO_7ScaleInE1ELSR_1EEEEEENS4_6LayoutISD_NS5_IJSC_NSA_ILi0EEESV_EEEEENS5_IJNS4_10UnderscoreESY_SY_EEEEENS4_13SM90_TMA_LOADENS4_14ComposedLayoutINS4_7SwizzleILi3ELi4ELi3EEENS4_18smem_ptr_flag_bitsILi16EEENSU_INS5_IJNSA_ILi8EEESH_EEENS5_IJSH_SC_EEEEEEEvNS4_8identityENS4_23SM90_TMA_LOAD_MULTICASTES1B_vS1C_EENS_8epilogue10collective18CollectiveEpilogueINS1F_22Sm90TmaWarpSpecializedILi4ELi2ELi16ELb1ELb0EEEJSI_NS5_IJSG_NSA_ILi32EEEEEESJ_SK_SJ_SK_NS1F_6fusion15FusionCallbacksIS1J_NS1M_17LinearCombinationISJ_fSJ_fLNS_15FloatRoundStyleE2EEESI_S1L_JEEES11_NS12_INS13_ILi2ELi4ELi3EEES16_NSU_INS5_IJS17_S1K_EEENS5_IJS1K_SC_EEEEEEENS4_17SM75_U32x4_LDSM_NENS4_14SM90_TMA_STOREES1W_NS4_17SM90_U32x4_STSM_NENS4_9Copy_AtomIJS1Z_NS_6half_tEEEEvEEEvvEEEEvNT_6ParamsE --------------------------
	.section	.nv.info._ZN7cutlass13device_kernelINS_4gemm6kernel13GemmUniversalIN4cute5tupleIJiiiiEEENS1_10collective13CollectiveMmaINS1_34MainloopSm90TmaGmmaWarpSpecializedILi6ENS5_IJNS4_1CILi2EEENSA_ILi1EEESC_EEENS1_35KernelTmaWarpSpecializedCooperativeEEENS5_IJNSA_ILi128EEESG_NSA_ILi64EEEEEENS_10bfloat16_tENS5_IJlSC_lEEESJ_SK_NS4_8TiledMMAINS4_8MMA_AtomIJNS4_4SM904GMMA28MMA_64x128x16_F32BF16BF16_SSILNSO_5MajorE0ELSQ_0ELNSO_7ScaleInE1ELSR_1EEEEEENS4_6LayoutISD_NS5_IJSC_NSA_ILi0EEESV_EEEEENS5_IJNS4_10UnderscoreESY_SY_EEEEENS4_13SM90_TMA_LOADENS4_14ComposedLayoutINS4_7SwizzleILi3ELi4ELi3EEENS4_18smem_ptr_flag_bitsILi16EEENSU_INS5_IJNSA_ILi8EEESH_EEENS5_IJSH_SC_EEEEEEEvNS4_8identityENS4_23SM90_TMA_LOAD_MULTICASTES1B_vS1C_EENS_8epilogue10collective18CollectiveEpilogueINS1F_22Sm90TmaWarpSpecializedILi4ELi2ELi16ELb1ELb0EEEJSI_NS5_IJSG_NSA_ILi32EEEEEESJ_SK_SJ_SK_NS1F_6fusion15FusionCallbacksIS1J_NS1M_17LinearCombinationISJ_fSJ_fLNS_15FloatRoundStyleE2EEESI_S1L_JEEES11_NS12_INS13_ILi2ELi4ELi3EEES16_NSU_INS5_IJS17_S1K_EEENS5_IJS1K_SC_EEEEEEENS4_17SM75_U32x4_LDSM_NENS4_14SM90_TMA_STOREES1W_NS4_17SM90_U32x4_STSM_NENS4_9Copy_AtomIJS1Z_NS_6half_tEEEEvEEEvvEEEEvNT_6ParamsE,"",@"SHT_CUDA_INFO"
	.sectionflags	@""
	.align	4


	//----- nvinfo : EIATTR_CUDA_API_VERSION
	.align		4
        /*0000*/ 	.byte	0x04, 0x37
        /*0002*/ 	.short	(.L_24 - .L_23)
.L_23:
        /*0004*/ 	.word	0x00000082


	//----- nvinfo : EIATTR_KPARAM_INFO
	.align		4
.L_24:
        /*0008*/ 	.byte	0x04, 0x17
        /*000a*/ 	.short	(.L_26 - .L_25)
.L_25:
        /*000c*/ 	.word	0x00000000
        /*0010*/ 	.short	0x0000
        /*0012*/ 	.short	0x0070
        /*0014*/ 	.byte	0x00, 0xf0, 0x01, 0x1c


	//----- nvinfo : EIATTR_SPARSE_MMA_MASK
	.align		4
.L_26:
        /*0018*/ 	.byte	0x03, 0x50
        /*001a*/ 	.short	0x0000


	//----- nvinfo : EIATTR_MAXREG_COUNT
	.align		4
        /*001c*/ 	.byte	0x03, 0x1b
        /*001e*/ 	.short	0x00a8


	//----- nvinfo : EIATTR_NUM_BARRIERS
	.align		4
        /*0020*/ 	.byte	0x02, 0x4c
        /*0022*/ 	.byte	0x02
	.zero		1


	//----- nvinfo : EIATTR_EXTERNS
	.align		4
        /*0024*/ 	.byte	0x04, 0x0f
        /*0026*/ 	.short	(.L_28 - .L_27)


	//   ....[0]....
	.align		4
.L_27:
        /*0028*/ 	.word	index@(__assertfail)


	//----- nvinfo : EIATTR_MERCURY_ISA_VERSION
	.align		4
.L_28:
        /*002c*/ 	.byte	0x03, 0x5f
        /*002e*/ 	.short	0x0101


	//----- nvinfo : EIATTR_INT_WARP_WIDE_INSTR_OFFSETS
	.align		4
        /*0030*/ 	.byte	0x04, 0x31
        /*0032*/ 	.short	(.L_30 - .L_29)


	//   ....[0]....
.L_29:
        /*0034*/ 	.word	0x00000980


	//   ....[1]....
        /*0038*/ 	.word	0x00000990


	//   ....[2]....
        /*003c*/ 	.word	0x00000af0


	//   ....[3]....
        /*0040*/ 	.word	0x000022a0


	//----- nvinfo : EIATTR_COOP_GROUP_MASK_REGIDS
	.align		4
.L_30:
        /*0044*/ 	.byte	0x04, 0x29
        /*0046*/ 	.short	(.L_32 - .L_31)


	//   ....[0]....
.L_31:
        /*0048*/ 	.word	0xffffffff


	//   ....[1]....
        /*004c*/ 	.word	0xffffffff


	//   ....[2]....
        /*0050*/ 	.word	0xffffffff


	//   ....[3]....
        /*0054*/ 	.word	0xffffffff


	//   ....[4]....
        /*0058*/ 	.word	0xffffffff


	//   ....[5]....
        /*005c*/ 	.word	0xffffffff


	//   ....[6]....
        /*0060*/ 	.word	0xffffffff


	//----- nvinfo : EIATTR_COOP_GROUP_INSTR_OFFSETS
	.align		4
.L_32:
        /*0064*/ 	.byte	0x04, 0x28
        /*0066*/ 	.short	(.L_34 - .L_33)


	//   ....[0]....
.L_33:
        /*0068*/ 	.word	0x00000070


	//   ....[1]....
        /*006c*/ 	.word	0x00000080


	//   ....[2]....
        /*0070*/ 	.word	0x00000430


	//   ....[3]....
        /*0074*/ 	.word	0x00000600


	//   ....[4]....
        /*0078*/ 	.word	0x000007b0


	//   ....[5]....
        /*007c*/ 	.word	0x00000cc0


	//   ....[6]....
        /*0080*/ 	.word	0x000018c0


	//----- nvinfo : EIATTR_REG_RECONFIG
	.align		4
.L_34:
        /*0084*/ 	.byte	0x01, 0x54
	.zero		2


	//----- nvinfo : EIATTR_SYSCALL_OFFSETS
	.align		4
        /*0088*/ 	.byte	0x04, 0x46
        /*008a*/ 	.short	(.L_36 - .L_35)


	//   ....[0]....
.L_35:
        /*008c*/ 	.word	0x00001ab0


	//   ....[1]....
        /*0090*/ 	.word	0x00002580


	//   ....[2]....
        /*0094*/ 	.word	0x00002670


	//----- nvinfo : EIATTR_MBARRIER_INSTR_OFFSETS
	.align		4
.L_36:
        /*0098*/ 	.byte	0x04, 0x39
        /*009a*/ 	.short	(.L_38 - .L_37)


	//   ....[0]....
.L_37:
        /*009c*/ 	.word	0x00000530
        /*00a0*/ 	.word	0x000000ff
        /*00a4*/ 	.word	0x00000000
        /*00a8*/ 	.short	0x0100
        /*00aa*/ 	.byte	0x08
	.zero		1


	//   ....[1]....
        /*00ac*/ 	.word	0x00000540
        /*00b0*/ 	.word	0x000000ff
        /*00b4*/ 	.word	0x00000030
        /*00b8*/ 	.short	0x0100
        /*00ba*/ 	.byte	0x08
	.zero		1


	//   ....[2]....
        /*00bc*/ 	.word	0x00000550
        /*00c0*/ 	.word	0x000000ff
        /*00c4*/ 	.word	0x00000008
        /*00c8*/ 	.short	0x0100
        /*00ca*/ 	.byte	0x08
	.zero		1


	//   ....[3]....
        /*00cc*/ 	.word	0x00000560
        /*00d0*/ 	.word	0x000000ff
        /*00d4*/ 	.word	0x00000038
        /*00d8*/ 	.short	0x0100
        /*00da*/ 	.byte	0x08
	.zero		1


	//   ....[4]....
        /*00dc*/ 	.word	0x00000570
        /*00e0*/ 	.word	0x000000ff
        /*00e4*/ 	.word	0x00000010
        /*00e8*/ 	.short	0x0100
        /*00ea*/ 	.byte	0x08
	.zero		1


	//   ....[5]....
        /*00ec*/ 	.word	0x00000580
        /*00f0*/ 	.word	0x000000ff
        /*00f4*/ 	.word	0x00000040
        /*00f8*/ 	.short	0x0100
        /*00fa*/ 	.byte	0x08
	.zero		1


	//   ....[6]....
        /*00fc*/ 	.word	0x00000590
        /*0100*/ 	.word	0x000000ff
        /*0104*/ 	.word	0x00000018
        /*0108*/ 	.short	0x0100
        /*010a*/ 	.byte	0x08
	.zero		1


	//   ....[7]....
        /*010c*/ 	.word	0x000005a0
        /*0110*/ 	.word	0x000000ff
        /*0114*/ 	.word	0x00000048
        /*0118*/ 	.short	0x0100
        /*011a*/ 	.byte	0x08
	.zero		1


	//   ....[8]....
        /*011c*/ 	.word	0x000005b0
        /*0120*/ 	.word	0x000000ff
        /*0124*/ 	.word	0x00000020
        /*0128*/ 	.short	0x0100
        /*012a*/ 	.byte	0x08
	.zero		1


	//   ....[9]....
        /*012c*/ 	.word	0x000005c0
        /*0130*/ 	.word	0x000000ff
        /*0134*/ 	.word	0x00000050
        /*0138*/ 	.short	0x0100
        /*013a*/ 	.byte	0x08
	.zero		1


	//   ....[10]....
        /*013c*/ 	.word	0x000005d0
        /*0140*/ 	.word	0x000000ff
        /*0144*/ 	.word	0x00000028
        /*0148*/ 	.short	0x0100
        /*014a*/ 	.byte	0x08
	.zero		1


	//   ....[11]....
        /*014c*/ 	.word	0x000005e0
        /*0150*/ 	.word	0x000000ff
        /*0154*/ 	.word	0x00000058
        /*0158*/ 	.short	0x0100
        /*015a*/ 	.byte	0x08
	.zero		1


	//   ....[12]....
        /*015c*/ 	.word	0x00000710
        /*0160*/ 	.word	0x000000ff
        /*0164*/ 	.word	0x00000060
        /*0168*/ 	.short	0x0100
        /*016a*/ 	.byte	0x08
	.zero		1


	//   ....[13]....
        /*016c*/ 	.word	0x00000720
        /*0170*/ 	.word	0x000000ff
        /*0174*/ 	.word	0x00000080
        /*0178*/ 	.short	0x0100
        /*017a*/ 	.byte	0x08
	.zero		1


	//   ....[14]....
        /*017c*/ 	.word	0x00000730
        /*0180*/ 	.word	0x000000ff
        /*0184*/ 	.word	0x00000068
        /*0188*/ 	.short	0x0100
        /*018a*/ 	.byte	0x08
	.zero		1


	//   ....[15]....
        /*018c*/ 	.word	0x00000740
        /*0190*/ 	.word	0x000000ff
        /*0194*/ 	.word	0x00000088
        /*0198*/ 	.short	0x0100
        /*019a*/ 	.byte	0x08
	.zero		1


	//   ....[16]....
        /*019c*/ 	.word	0x00000750
        /*01a0*/ 	.word	0x000000ff
        /*01a4*/ 	.word	0x00000070
        /*01a8*/ 	.short	0x0100
        /*01aa*/ 	.byte	0x08
	.zero		1


	//   ....[17]....
        /*01ac*/ 	.word	0x00000760
        /*01b0*/ 	.word	0x000000ff
        /*01b4*/ 	.word	0x00000090
        /*01b8*/ 	.short	0x0100
        /*01ba*/ 	.byte	0x08
	.zero		1


	//   ....[18]....
        /*01bc*/ 	.word	0x00000770
        /*01c0*/ 	.word	0x000000ff
        /*01c4*/ 	.word	0x00000078
        /*01c8*/ 	.short	0x0100
        /*01ca*/ 	.byte	0x08
	.zero		1


	//   ....[19]....
        /*01cc*/ 	.word	0x00000780
        /*01d0*/ 	.word	0x000000ff
        /*01d4*/ 	.word	0x00000098
        /*01d8*/ 	.short	0x0100
        /*01da*/ 	.byte	0x08
	.zero		1


	//   ....[20]....
        /*01dc*/ 	.word	0x00000b70
        /*01e0*/ 	.word	0x000000ff
        /*01e4*/ 	.word	0x000000a0
        /*01e8*/ 	.short	0x0100
        /*01ea*/ 	.byte	0x06
	.zero		1


	//   ....[21]....
        /*01ec*/ 	.word	0x00000c00
        /*01f0*/ 	.word	0x000000ff
        /*01f4*/ 	.word	0x000000a8
        /*01f8*/ 	.short	0x0100
        /*01fa*/ 	.byte	0x06
	.zero		1


	//   ....[22]....
        /*01fc*/ 	.word	0x00001b30
        /*0200*/ 	.word	0x00000003
        /*0204*/ 	.word	0x00000000
        /*0208*/ 	.short	0x010a
        /*020a*/ 	.byte	0x3f
	.zero		1


	//   ....[23]....
        /*020c*/ 	.word	0x00001b90
        /*0210*/ 	.word	0x00000003
        /*0214*/ 	.word	0x00000000
        /*0218*/ 	.short	0x010a
        /*021a*/ 	.byte	0x3f
	.zero		1


	//   ....[24]....
        /*021c*/ 	.word	0x00001eb0
        /*0220*/ 	.word	0x000000ff
        /*0224*/ 	.word	0x00000000
        /*0228*/ 	.short	0x010a
        /*022a*/ 	.byte	0x04
	.zero		1


	//   ....[25]....
        /*022c*/ 	.word	0x00001ef0
        /*0230*/ 	.word	0x000000ff
        /*0234*/ 	.word	0x00000000
        /*0238*/ 	.short	0x010a
        /*023a*/ 	.byte	0x04
	.zero		1


	//   ....[26]....
        /*023c*/ 	.word	0x00002150
        /*0240*/ 	.word	0x00000005
        /*0244*/ 	.word	0x00000000
        /*0248*/ 	.short	0x0101
        /*024a*/ 	.byte	0x3f
	.zero		1


	//   ....[27]....
        /*024c*/ 	.word	0x00002340
        /*0250*/ 	.word	0x00000003
        /*0254*/ 	.word	0x00000000
        /*0258*/ 	.short	0x0101
        /*025a*/ 	.byte	0x3f
	.zero		1


	//   ....[28]....
        /*025c*/ 	.word	0x00002b80
        /*0260*/ 	.word	0x000000ff
        /*0264*/ 	.word	0x00000060
        /*0268*/ 	.short	0x010a
        /*026a*/ 	.byte	0x32
	.zero		1


	//   ....[29]....
        /*026c*/ 	.word	0x000031f0
        /*0270*/ 	.word	0x000000ff
        /*0274*/ 	.word	0x00000000
        /*0278*/ 	.short	0x0101
        /*027a*/ 	.byte	0x04
	.zero		1


	//   ....[30]....
        /*027c*/ 	.word	0x000032c0
        /*0280*/ 	.word	0x00000004
        /*0284*/ 	.word	0x00000060
        /*0288*/ 	.short	0x010a
        /*028a*/ 	.byte	0x3f
	.zero		1


	//   ....[31]....
        /*028c*/ 	.word	0x000038e0
        /*0290*/ 	.word	0x000000ff
        /*0294*/ 	.word	0x00000000
        /*0298*/ 	.short	0x0101
        /*029a*/ 	.byte	0x04
	.zero		1


	//   ....[32]....
        /*029c*/ 	.word	0x000039d0
        /*02a0*/ 	.word	0x00000004
        /*02a4*/ 	.word	0x00000060
        /*02a8*/ 	.short	0x010a
        /*02aa*/ 	.byte	0x3f
	.zero		1


	//   ....[33]....
        /*02ac*/ 	.word	0x00004020
        /*02b0*/ 	.word	0x000000ff
        /*02b4*/ 	.word	0x00000000
        /*02b8*/ 	.short	0x0101
        /*02ba*/ 	.byte	0x04
	.zero		1


	//   ....[34]....
        /*02bc*/ 	.word	0x000040f0
        /*02c0*/ 	.word	0x00000005
        /*02c4*/ 	.word	0x00000060
        /*02c8*/ 	.short	0x010a
        /*02ca*/ 	.byte	0x3f
	.zero		1


	//   ....[35]....
        /*02cc*/ 	.word	0x00004700
        /*02d0*/ 	.word	0x000000ff
        /*02d4*/ 	.word	0x00000000
        /*02d8*/ 	.short	0x0101
        /*02da*/ 	.byte	0x04
	.zero		1


	//   ....[36]....
        /*02dc*/ 	.word	0x00004fe0
        /*02e0*/ 	.word	0x000000ff
        /*02e4*/ 	.word	0x00000000
        /*02e8*/ 	.short	0x0101
        /*02ea*/ 	.byte	0x04
	.zero		1


	//   ....[37]....
        /*02ec*/ 	.word	0x00005600
        /*02f0*/ 	.word	0x000000ff
        /*02f4*/ 	.word	0x000000a8
        /*02f8*/ 	.short	0x010a
        /*02fa*/ 	.byte	0x04
	.zero		1


	//   ....[38]....
        /*02fc*/ 	.word	0x00005a00
        /*0300*/ 	.word	0x000000ff
        /*0304*/ 	.word	0x00000080
        /*0308*/ 	.short	0x010a
        /*030a*/ 	.byte	0x04
	.zero		1


	//   ....[39]....
        /*030c*/ 	.word	0x00005af0
        /*0310*/ 	.word	0x000000ff
        /*0314*/ 	.word	0x00000060
        /*0318*/ 	.short	0x010b
        /*031a*/ 	.byte	0x04
	.zero		1


	//   ....[40]....
        /*031c*/ 	.word	0x00005b50
        /*0320*/ 	.word	0x000000ff
        /*0324*/ 	.word	0x00000000
        /*0328*/ 	.short	0x0101
        /*032a*/ 	.byte	0x05
	.zero		1


	//   ....[41]....
        /*032c*/ 	.word	0x00005b80
        /*0330*/ 	.word	0x000000ff
        /*0334*/ 	.word	0x00000088
        /*0338*/ 	.short	0x010a
        /*033a*/ 	.byte	0x04
	.zero		1


	//   ....[42]....
        /*033c*/ 	.word	0x00005c90
        /*0340*/ 	.word	0x000000ff
        /*0344*/ 	.word	0x00000068
        /*0348*/ 	.short	0x010b
        /*034a*/ 	.byte	0x04
	.zero		1


	//   ....[43]....
        /*034c*/ 	.word	0x00005cf0
        /*0350*/ 	.word	0x000000ff
        /*0354*/ 	.word	0x00000000
        /*0358*/ 	.short	0x0101
        /*035a*/ 	.byte	0x05
	.zero		1


	//   ....[44]....
        /*035c*/ 	.word	0x00005d20
        /*0360*/ 	.word	0x000000ff
        /*0364*/ 	.word	0x00000090
        /*0368*/ 	.short	0x010a
        /*036a*/ 	.byte	0x04
	.zero		1


	//   ....[45]....
        /*036c*/ 	.word	0x00005e30
        /*0370*/ 	.word	0x000000ff
        /*0374*/ 	.word	0x00000070
        /*0378*/ 	.short	0x010b
        /*037a*/ 	.byte	0x04
	.zero		1


	//   ....[46]....
        /*037c*/ 	.word	0x00005e90
        /*0380*/ 	.word	0x000000ff
        /*0384*/ 	.word	0x00000000
        /*0388*/ 	.short	0x0101
        /*038a*/ 	.byte	0x05
	.zero		1


	//   ....[47]....
        /*038c*/ 	.word	0x00005ec0
        /*0390*/ 	.word	0x000000ff
        /*0394*/ 	.word	0x00000098
        /*0398*/ 	.short	0x010a
        /*039a*/ 	.byte	0x04
	.zero		1


	//   ....[48]....
        /*039c*/ 	.word	0x00005fd0
        /*03a0*/ 	.word	0x000000ff
        /*03a4*/ 	.word	0x00000078
        /*03a8*/ 	.short	0x010b
        /*03aa*/ 	.byte	0x04
	.zero		1


	//   ....[49]....
        /*03ac*/ 	.word	0x000060c0
        /*03b0*/ 	.word	0x000000ff
        /*03b4*/ 	.word	0x00000000
        /*03b8*/ 	.short	0x0101
        /*03ba*/ 	.byte	0x04
	.zero		1


	//   ....[50]....
        /*03bc*/ 	.word	0x00006700
        /*03c0*/ 	.word	0x00000003
        /*03c4*/ 	.word	0x00000080
        /*03c8*/ 	.short	0x010a
        /*03ca*/ 	.byte	0x3f
	.zero		1


	//   ....[51]....
        /*03cc*/ 	.word	0x00006740
        /*03d0*/ 	.word	0x00000003
        /*03d4*/ 	.word	0x00000088
        /*03d8*/ 	.short	0x010a
        /*03da*/ 	.byte	0x3f
	.zero		1


	//   ....[52]....
        /*03dc*/ 	.word	0x00006780
        /*03e0*/ 	.word	0x00000003
        /*03e4*/ 	.word	0x00000090
        /*03e8*/ 	.short	0x010a
        /*03ea*/ 	.byte	0x3f
	.zero		1


	//   ....[53]....
        /*03ec*/ 	.word	0x000067d0
        /*03f0*/ 	.word	0x00000003
        /*03f4*/ 	.word	0x00000098
        /*03f8*/ 	.short	0x010a
        /*03fa*/ 	.byte	0x3f
	.zero		1


	//   ....[54]....
        /*03fc*/ 	.word	0x00006b10
        /*0400*/ 	.word	0x00000015
        /*0404*/ 	.word	0x00000030
        /*0408*/ 	.short	0x010a
        /*040a*/ 	.byte	0x3f
	.zero		1


	//   ....[55]....
        /*040c*/ 	.word	0x00006ea0
        /*0410*/ 	.word	0x00000006
        /*0414*/ 	.word	0x000000a8
        /*0418*/ 	.short	0x0101
        /*041a*/ 	.byte	0x3f
	.zero		1


	//   ....[56]....
        /*041c*/ 	.word	0x000075c0
        /*0420*/ 	.word	0x00000007
        /*0424*/ 	.word	0x00000000
        /*0428*/ 	.short	0x010a
        /*042a*/ 	.byte	0x3f
	.zero		1


	//   ....[57]....
        /*042c*/ 	.word	0x00007640
        /*0430*/ 	.word	0x00000008
        /*0434*/ 	.word	0x00000000
        /*0438*/ 	.short	0x010a
        /*043a*/ 	.byte	0x3f
	.zero		1


	//   ....[58]....
        /*043c*/ 	.word	0x000076d0
        /*0440*/ 	.word	0x00000009
        /*0444*/ 	.word	0x00000000
        /*0448*/ 	.short	0x010a
        /*044a*/ 	.byte	0x3f
	.zero		1


	//   ....[59]....
        /*044c*/ 	.word	0x00007760
        /*0450*/ 	.word	0x00000008
        /*0454*/ 	.word	0x00000000
        /*0458*/ 	.short	0x010a
        /*045a*/ 	.byte	0x3f
	.zero		1


	//   ....[60]....
        /*045c*/ 	.word	0x000077f0
        /*0460*/ 	.word	0x0000000b
        /*0464*/ 	.word	0x00000000
        /*0468*/ 	.short	0x010a
        /*046a*/ 	.byte	0x3f
	.zero		1


	//   ....[61]....
        /*046c*/ 	.word	0x00007880
        /*0470*/ 	.word	0x00000003
        /*0474*/ 	.word	0x00000000
        /*0478*/ 	.short	0x010a
        /*047a*/ 	.byte	0x3f
	.zero		1


	//   ....[62]....
        /*047c*/ 	.word	0x000078e0
        /*0480*/ 	.word	0x00000003
        /*0484*/ 	.word	0x00000000
        /*0488*/ 	.short	0x010a
        /*048a*/ 	.byte	0x3f
	.zero		1


	//   ....[63]....
        /*048c*/ 	.word	0x00007940
        /*0490*/ 	.word	0x00000005
        /*0494*/ 	.word	0x00000000
        /*0498*/ 	.short	0x010a
        /*049a*/ 	.byte	0x3f
	.zero		1


	//   ....[64]....
        /*049c*/ 	.word	0x000079a0
        /*04a0*/ 	.word	0x00000004
        /*04a4*/ 	.word	0x00000060
        /*04a8*/ 	.short	0x010a
        /*04aa*/ 	.byte	0x3f
	.zero		1


	//   ....[65]....
        /*04ac*/ 	.word	0x000079f0
        /*04b0*/ 	.word	0x00000004
        /*04b4*/ 	.word	0x00000060
        /*04b8*/ 	.short	0x010a
        /*04ba*/ 	.byte	0x3f
	.zero		1


	//   ....[66]....
        /*04bc*/ 	.word	0x00007a40
        /*04c0*/ 	.word	0x00000004
        /*04c4*/ 	.word	0x00000060
        /*04c8*/ 	.short	0x010a
        /*04ca*/ 	.byte	0x3f
	.zero		1


	//   ....[67]....
        /*04cc*/ 	.word	0x00007a90
        /*04d0*/ 	.word	0x00000005
        /*04d4*/ 	.word	0x00000060
        /*04d8*/ 	.short	0x010a
        /*04da*/ 	.byte	0x3f
	.zero		1


	//   ....[68]....
        /*04dc*/ 	.word	0x00007af0
        /*04e0*/ 	.word	0x00000003
        /*04e4*/ 	.word	0x000000a8
        /*04e8*/ 	.short	0x010a
        /*04ea*/ 	.byte	0x3f
	.zero		1


	//   ....[69]....
        /*04ec*/ 	.word	0x00007b50
        /*04f0*/ 	.word	0x00000005
        /*04f4*/ 	.word	0x00000080
        /*04f8*/ 	.short	0x010a
        /*04fa*/ 	.byte	0x3f
	.zero		1


	//   ....[70]....
        /*04fc*/ 	.word	0x00007bb0
        /*0500*/ 	.word	0x00000005
        /*0504*/ 	.word	0x00000088
        /*0508*/ 	.short	0x010a
        /*050a*/ 	.byte	0x3f
	.zero		1


	//   ....[71]....
        /*050c*/ 	.word	0x00007c10
        /*0510*/ 	.word	0x00000005
        /*0514*/ 	.word	0x00000090
        /*0518*/ 	.short	0x010a
        /*051a*/ 	.byte	0x3f
	.zero		1


	//   ....[72]....
        /*051c*/ 	.word	0x00007c70
        /*0520*/ 	.word	0x00000005
        /*0524*/ 	.word	0x00000098
        /*0528*/ 	.short	0x010a
        /*052a*/ 	.byte	0x3f
	.zero		1


	//   ....[73]....
        /*052c*/ 	.word	0x00007cc0
        /*0530*/ 	.word	0x00000003
        /*0534*/ 	.word	0x00000080
        /*0538*/ 	.short	0x010a
        /*053a*/ 	.byte	0x3f
	.zero		1


	//   ....[74]....
        /*053c*/ 	.word	0x00007d10
        /*0540*/ 	.word	0x00000003
        /*0544*/ 	.word	0x00000088
        /*0548*/ 	.short	0x010a
        /*054a*/ 	.byte	0x3f
	.zero		1


	//   ....[75]....
        /*054c*/ 	.word	0x00007d60
        /*0550*/ 	.word	0x00000003
        /*0554*/ 	.word	0x00000090
        /*0558*/ 	.short	0x010a
        /*055a*/ 	.byte	0x3f
	.zero		1


	//   ....[76]....
        /*055c*/ 	.word	0x00007e30
        /*0560*/ 	.word	0x00000015
        /*0564*/ 	.word	0x00000030
        /*0568*/ 	.short	0x010a
        /*056a*/ 	.byte	0x3f
	.zero		1


	//   ....[77]....
        /*056c*/ 	.word	0x00007f00
        /*0570*/ 	.word	0x00000007
        /*0574*/ 	.word	0x00000000
        /*0578*/ 	.short	0x010a
        /*057a*/ 	.byte	0x3f
	.zero		1


	//   ....[78]....
        /*057c*/ 	.word	0x00007f50
        /*0580*/ 	.word	0x00000008
        /*0584*/ 	.word	0x00000000
        /*0588*/ 	.short	0x010a
        /*058a*/ 	.byte	0x3f
	.zero		1


	//   ....[79]....
        /*058c*/ 	.word	0x00007fa0
        /*0590*/ 	.word	0x00000009
        /*0594*/ 	.word	0x00000000
        /*0598*/ 	.short	0x010a
        /*059a*/ 	.byte	0x3f
	.zero		1


	//   ....[80]....
        /*059c*/ 	.word	0x00007ff0
        /*05a0*/ 	.word	0x00000008
        /*05a4*/ 	.word	0x00000000
        /*05a8*/ 	.short	0x010a
        /*05aa*/ 	.byte	0x3f
	.zero		1


	//   ....[81]....
        /*05ac*/ 	.word	0x00008040
        /*05b0*/ 	.word	0x0000000b
        /*05b4*/ 	.word	0x00000000
        /*05b8*/ 	.short	0x010a
        /*05ba*/ 	.byte	0x3f
	.zero		1


	//----- nvinfo : EIATTR_NUM_MBARRIERS
	.align		4
.L_38:
        /*05bc*/ 	.byte	0x03, 0x38
        /*05be*/ 	.short	0x0016


	//----- nvinfo : EIATTR_EXIT_INSTR_OFFSETS
	.align		4
        /*05c0*/ 	.byte	0x04, 0x1c
        /*05c2*/ 	.short	(.L_40 - .L_39)


	//   ....[0]....
.L_39:
        /*05c4*/ 	.word	0x000078d0


	//----- nvinfo : EIATTR_MAX_THREADS
	.align		4
.L_40:
        /*05c8*/ 	.byte	0x04, 0x05
        /*05ca*/ 	.short	(.L_42 - .L_41)
.L_41:
        /*05cc*/ 	.word	0x00000180
        /*05d0*/ 	.word	0x00000001
        /*05d4*/ 	.word	0x00000001


	//----- nvinfo : EIATTR_CRS_STACK_SIZE
	.align		4
.L_42:
        /*05d8*/ 	.byte	0x04, 0x1e
        /*05da*/ 	.short	(.L_44 - .L_43)
.L_43:
        /*05dc*/ 	.word	0x00000000


	//----- nvinfo : EIATTR_CBANK_PARAM_SIZE
	.align		4
.L_44:
        /*05e0*/ 	.byte	0x03, 0x19
        /*05e2*/ 	.short	0x0770


	//----- nvinfo : EIATTR_PARAM_CBANK
	.align		4
        /*05e4*/ 	.byte	0x04, 0x0a
        /*05e6*/ 	.short	(.L_46 - .L_45)
	.align		4
.L_45:
        /*05e8*/ 	.word	index@(.nv.constant0._ZN7cutlass13device_kernelINS_4gemm6kernel13GemmUniversalIN4cute5tupleIJiiiiEEENS1_10collective13CollectiveMmaINS1_34MainloopSm90TmaGmmaWarpSpecializedILi6ENS5_IJNS4_1CILi2EEENSA_ILi1EEESC_EEENS1_35KernelTmaWarpSpecializedCooperativeEEENS5_IJNSA_ILi128EEESG_NSA_ILi64EEEEEENS_10bfloat16_tENS5_IJlSC_lEEESJ_SK_NS4_8TiledMMAINS4_8MMA_AtomIJNS4_4SM904GMMA28MMA_64x128x16_F32BF16BF16_SSILNSO_5MajorE0ELSQ_0ELNSO_7ScaleInE1ELSR_1EEEEEENS4_6LayoutISD_NS5_IJSC_NSA_ILi0EEESV_EEEEENS5_IJNS4_10UnderscoreESY_SY_EEEEENS4_13SM90_TMA_LOADENS4_14ComposedLayoutINS4_7SwizzleILi3ELi4ELi3EEENS4_18smem_ptr_flag_bitsILi16EEENSU_INS5_IJNSA_ILi8EEESH_EEENS5_IJSH_SC_EEEEEEEvNS4_8identityENS4_23SM90_TMA_LOAD_MULTICASTES1B_vS1C_EENS_8epilogue10collective18CollectiveEpilogueINS1F_22Sm90TmaWarpSpecializedILi4ELi2ELi16ELb1ELb0EEEJSI_NS5_IJSG_NSA_ILi32EEEEEESJ_SK_SJ_SK_NS1F_6fusion15FusionCallbacksIS1J_NS1M_17LinearCombinationISJ_fSJ_fLNS_15FloatRoundStyleE2EEESI_S1L_JEEES11_NS12_INS13_ILi2ELi4ELi3EEES16_NSU_INS5_IJS17_S1K_EEENS5_IJS1K_SC_EEEEEEENS4_17SM75_U32x4_LDSM_NENS4_14SM90_TMA_STOREES1W_NS4_17SM90_U32x4_STSM_NENS4_9Copy_AtomIJS1Z_NS_6half_tEEEEvEEEvvEEEEvNT_6ParamsE)
        /*05ec*/ 	.short	0x0210
        /*05ee*/ 	.short	0x0770


	//----- nvinfo : EIATTR_SW_WAR
	.align		4
.L_46:
        /*05f0*/ 	.byte	0x04, 0x36
        /*05f2*/ 	.short	(.L_48 - .L_47)
.L_47:
        /*05f4*/ 	.word	0x00000008
.L_48:


//--------------------- .nv.callgraph             --------------------------
	.section	.nv.callgraph,"",@"SHT_CUDA_CALLGRAPH"
	.align	4
	.sectionentsize	8
	.align		4
        /*0000*/ 	.word	0x00000000
	.align		4
        /*0004*/ 	.word	0xffffffff
	.align		4
        /*0008*/ 	.word	index@(_ZN7cutlass13device_kernelINS_4gemm6kernel13GemmUniversalIN4cute5tupleIJiiiiEEENS1_10collective13CollectiveMmaINS1_34MainloopSm90TmaGmmaWarpSpecializedILi6ENS5_IJNS4_1CILi2EEENSA_ILi1EEESC_EEENS1_35KernelTmaWarpSpecializedCooperativeEEENS5_IJNSA_ILi128EEESG_NSA_ILi64EEEEEENS_10bfloat16_tENS5_IJlSC_lEEESJ_SK_NS4_8TiledMMAINS4_8MMA_AtomIJNS4_4SM904GMMA28MMA_64x128x16_F32BF16BF16_SSILNSO_5MajorE0ELSQ_0ELNSO_7ScaleInE1ELSR_1EEEEEENS4_6LayoutISD_NS5_IJSC_NSA_ILi0EEESV_EEEEENS5_IJNS4_10UnderscoreESY_SY_EEEEENS4_13SM90_TMA_LOADENS4_14ComposedLayoutINS4_7SwizzleILi3ELi4ELi3EEENS4_18smem_ptr_flag_bitsILi16EEENSU_INS5_IJNSA_ILi8EEESH_EEENS5_IJSH_SC_EEEEEEEvNS4_8identityENS4_23SM90_TMA_LOAD_MULTICASTES1B_vS1C_EENS_8epilogue10collective18CollectiveEpilogueINS1F_22Sm90TmaWarpSpecializedILi4ELi2ELi16ELb1ELb0EEEJSI_NS5_IJSG_NSA_ILi32EEEEEESJ_SK_SJ_SK_NS1F_6fusion15FusionCallbacksIS1J_NS1M_17LinearCombinationISJ_fSJ_fLNS_15FloatRoundStyleE2EEESI_S1L_JEEES11_NS12_INS13_ILi2ELi4ELi3EEES16_NSU_INS5_IJS17_S1K_EEENS5_IJS1K_SC_EEEEEEENS4_17SM75_U32x4_LDSM_NENS4_14SM90_TMA_STOREES1W_NS4_17SM90_U32x4_STSM_NENS4_9Copy_AtomIJS1Z_NS_6half_tEEEEvEEEvvEEEEvNT_6ParamsE)
	.align		4
        /*000c*/ 	.word	index@(__assertfail)
	.align		4
        /*0010*/ 	.word	0x00000000
	.align		4
        /*0014*/ 	.word	0xfffffffe
	.align		4
        /*0018*/ 	.word	0x00000000
	.align		4
        /*001c*/ 	.word	0xfffffffd
	.align		4
        /*0020*/ 	.word	0x00000000
	.align		4
        /*0024*/ 	.word	0xfffffffc


//--------------------- .nv.constant4             --------------------------
	.section	.nv.constant4,"a",@progbits
	.align	8
	.align		8
.nv.constant4:
        /*0000*/ 	.dword	__assertfail
	.align		8
        /*0008*/ 	.dword	__unnamed_1
	.align		8
        /*0010*/ 	.dword	__unnamed_2
	.align		8
        /*0018*/ 	.dword	_ZN39_INTERNAL_86d0ea6f_4_k_cu_e70478d1_41334cuda3std3__45__cpo5beginE
	.align		8
        /*0020*/ 	.dword	_ZN39_INTERNAL_86d0ea6f_4_k_cu_e70478d1_41334cuda3std3__45__cpo3endE
	.align		8
        /*0028*/ 	.dword	_ZN39_INTERNAL_86d0ea6f_4_k_cu_e70478d1_41334cuda3std3__45__cpo6cbeginE
	.align		8
        /*0030*/ 	.dword	_ZN39_INTERNAL_86d0ea6f_4_k_cu_e70478d1_41334cuda3std3__45__cpo4cendE
	.align		8
        /*0038*/ 	.dword	_ZN39_INTERNAL_86d0ea6f_4_k_cu_e70478d1_41334cuda3std3__441_GLOBAL__N__86d0ea6f_4_k_cu_e70478d1_41336ignoreE
	.align		8
        /*0040*/ 	.dword	_ZN39_INTERNAL_86d0ea6f_4_k_cu_e70478d1_41334cuda3std3__419piecewise_constructE
	.align		8
        /*0048*/ 	.dword	_ZN39_INTERNAL_86d0ea6f_4_k_cu_e70478d1_41334cuda3std3__48in_placeE
	.align		8
        /*0050*/ 	.dword	_ZN39_INTERNAL_86d0ea6f_4_k_cu_e70478d1_41334cuda3std6ranges3__45__cpo4swapE
	.align		8
        /*0058*/ 	.dword	_ZN39_INTERNAL_86d0ea6f_4_k_cu_e70478d1_41334cuda3std6ranges3__45__cpo9iter_moveE
	.align		8
        /*0060*/ 	.dword	_ZN39_INTERNAL_86d0ea6f_4_k_cu_e70478d1_41334cute7productE
	.align		8
        /*0068*/ 	.dword	_ZN39_INTERNAL_86d0ea6f_4_k_cu_e70478d1_41334cute1_E
	.align		8
        /*0070*/ 	.dword	$str$22
	.align		8
        /*0078*/ 	.dword	$str$23
	.align		8
        /*0080*/ 	.dword	$str$26
	.align		8
        /*0088*/ 	.dword	$str$27


//--------------------- .text._ZN7cutlass13device_kernelINS_4gemm6kernel13GemmUniversalIN4cute5tupleIJiiiiEEENS1_10collective13CollectiveMmaINS1_34MainloopSm90TmaGmmaWarpSpecializedILi6ENS5_IJNS4_1CILi2EEENSA_ILi1EEESC_EEENS1_35KernelTmaWarpSpecializedCooperativeEEENS5_IJNSA_ILi128EEESG_NSA_ILi64EEEEEENS_10bfloat16_tENS5_IJlSC_lEEESJ_SK_NS4_8TiledMMAINS4_8MMA_AtomIJNS4_4SM904GMMA28MMA_64x128x16_F32BF16BF16_SSILNSO_5MajorE0ELSQ_0ELNSO_7ScaleInE1ELSR_1EEEEEENS4_6LayoutISD_NS5_IJSC_NSA_ILi0EEESV_EEEEENS5_IJNS4_10UnderscoreESY_SY_EEEEENS4_13SM90_TMA_LOADENS4_14ComposedLayoutINS4_7SwizzleILi3ELi4ELi3EEENS4_18smem_ptr_flag_bitsILi16EEENSU_INS5_IJNSA_ILi8EEESH_EEENS5_IJSH_SC_EEEEEEEvNS4_8identityENS4_23SM90_TMA_LOAD_MULTICASTES1B_vS1C_EENS_8epilogue10collective18CollectiveEpilogueINS1F_22Sm90TmaWarpSpecializedILi4ELi2ELi16ELb1ELb0EEEJSI_NS5_IJSG_NSA_ILi32EEEEEESJ_SK_SJ_SK_NS1F_6fusion15FusionCallbacksIS1J_NS1M_17LinearCombinationISJ_fSJ_fLNS_15FloatRoundStyleE2EEESI_S1L_JEEES11_NS12_INS13_ILi2ELi4ELi3EEES16_NSU_INS5_IJS17_S1K_EEENS5_IJS1K_SC_EEEEEEENS4_17SM75_U32x4_LDSM_NENS4_14SM90_TMA_STOREES1W_NS4_17SM90_U32x4_STSM_NENS4_9Copy_AtomIJS1Z_NS_6half_tEEEEvEEEvvEEEEvNT_6ParamsE --------------------------
	.section	.text._ZN7cutlass13device_kernelINS_4gemm6kernel13GemmUniversalIN4cute5tupleIJiiiiEEENS1_10collective13CollectiveMmaINS1_34MainloopSm90TmaGmmaWarpSpecializedILi6ENS5_IJNS4_1CILi2EEENSA_ILi1EEESC_EEENS1_35KernelTmaWarpSpecializedCooperativeEEENS5_IJNSA_ILi128EEESG_NSA_ILi64EEEEEENS_10bfloat16_tENS5_IJlSC_lEEESJ_SK_NS4_8TiledMMAINS4_8MMA_AtomIJNS4_4SM904GMMA28MMA_64x128x16_F32BF16BF16_SSILNSO_5MajorE0ELSQ_0ELNSO_7ScaleInE1ELSR_1EEEEEENS4_6LayoutISD_NS5_IJSC_NSA_ILi0EEESV_EEEEENS5_IJNS4_10UnderscoreESY_SY_EEEEENS4_13SM90_TMA_LOADENS4_14ComposedLayoutINS4_7SwizzleILi3ELi4ELi3EEENS4_18smem_ptr_flag_bitsILi16EEENSU_INS5_IJNSA_ILi8EEESH_EEENS5_IJSH_SC_EEEEEEEvNS4_8identityENS4_23SM90_TMA_LOAD_MULTICASTES1B_vS1C_EENS_8epilogue10collective18CollectiveEpilogueINS1F_22Sm90TmaWarpSpecializedILi4ELi2ELi16ELb1ELb0EEEJSI_NS5_IJSG_NSA_ILi32EEEEEESJ_SK_SJ_SK_NS1F_6fusion15FusionCallbacksIS1J_NS1M_17LinearCombinationISJ_fSJ_fLNS_15FloatRoundStyleE2EEESI_S1L_JEEES11_NS12_INS13_ILi2ELi4ELi3EEES16_NSU_INS5_IJS17_S1K_EEENS5_IJS1K_SC_EEEEEEENS4_17SM75_U32x4_LDSM_NENS4_14SM90_TMA_STOREES1W_NS4_17SM90_U32x4_STSM_NENS4_9Copy_AtomIJS1Z_NS_6half_tEEEEvEEEvvEEEEvNT_6ParamsE,"ax",@progbits
	.align	128
.text._ZN7cutlass13device_kernelINS_4gemm6kernel13GemmUniversalIN4cute5tupleIJiiiiEEENS1_10collective13CollectiveMmaINS1_34MainloopSm90TmaGmmaWarpSpecializedILi6ENS5_IJNS4_1CILi2EEENSA_ILi1EEESC_EEENS1_35KernelTmaWarpSpecializedCooperativeEEENS5_IJNSA_ILi128EEESG_NSA_ILi64EEEEEENS_10bfloat16_tENS5_IJlSC_lEEESJ_SK_NS4_8TiledMMAINS4_8MMA_AtomIJNS4_4SM904GMMA28MMA_64x128x16_F32BF16BF16_SSILNSO_5MajorE0ELSQ_0ELNSO_7ScaleInE1ELSR_1EEEEEENS4_6LayoutISD_NS5_IJSC_NSA_ILi0EEESV_EEEEENS5_IJNS4_10UnderscoreESY_SY_EEEEENS4_13SM90_TMA_LOADENS4_14ComposedLayoutINS4_7SwizzleILi3ELi4ELi3EEENS4_18smem_ptr_flag_bitsILi16EEENSU_INS5_IJNSA_ILi8EEESH_EEENS5_IJSH_SC_EEEEEEEvNS4_8identityENS4_23SM90_TMA_LOAD_MULTICASTES1B_vS1C_EENS_8epilogue10collective18CollectiveEpilogueINS1F_22Sm90TmaWarpSpecializedILi4ELi2ELi16ELb1ELb0EEEJSI_NS5_IJSG_NSA_ILi32EEEEEESJ_SK_SJ_SK_NS1F_6fusion15FusionCallbacksIS1J_NS1M_17LinearCombinationISJ_fSJ_fLNS_15FloatRoundStyleE2EEESI_S1L_JEEES11_NS12_INS13_ILi2ELi4ELi3EEES16_NSU_INS5_IJS17_S1K_EEENS5_IJS1K_SC_EEEEEEENS4_17SM75_U32x4_LDSM_NENS4_14SM90_TMA_STOREES1W_NS4_17SM90_U32x4_STSM_NENS4_9Copy_AtomIJS1Z_NS_6half_tEEEEvEEEvvEEEEvNT_6ParamsE:
        .type           _ZN7cutlass13device_kernelINS_4gemm6kernel13GemmUniversalIN4cute5tupleIJiiiiEEENS1_10collective13CollectiveMmaINS1_34MainloopSm90TmaGmmaWarpSpecializedILi6ENS5_IJNS4_1CILi2EEENSA_ILi1EEESC_EEENS1_35KernelTmaWarpSpecializedCooperativeEEENS5_IJNSA_ILi128EEESG_NSA_ILi64EEEEEENS_10bfloat16_tENS5_IJlSC_lEEESJ_SK_NS4_8TiledMMAINS4_8MMA_AtomIJNS4_4SM904GMMA28MMA_64x128x16_F32BF16BF16_SSILNSO_5MajorE0ELSQ_0ELNSO_7ScaleInE1ELSR_1EEEEEENS4_6LayoutISD_NS5_IJSC_NSA_ILi0EEESV_EEEEENS5_IJNS4_10UnderscoreESY_SY_EEEEENS4_13SM90_TMA_LOADENS4_14ComposedLayoutINS4_7SwizzleILi3ELi4ELi3EEENS4_18smem_ptr_flag_bitsILi16EEENSU_INS5_IJNSA_ILi8EEESH_EEENS5_IJSH_SC_EEEEEEEvNS4_8identityENS4_23SM90_TMA_LOAD_MULTICASTES1B_vS1C_EENS_8epilogue10collective18CollectiveEpilogueINS1F_22Sm90TmaWarpSpecializedILi4ELi2ELi16ELb1ELb0EEEJSI_NS5_IJSG_NSA_ILi32EEEEEESJ_SK_SJ_SK_NS1F_6fusion15FusionCallbacksIS1J_NS1M_17LinearCombinationISJ_fSJ_fLNS_15FloatRoundStyleE2EEESI_S1L_JEEES11_NS12_INS13_ILi2ELi4ELi3EEES16_NSU_INS5_IJS17_S1K_EEENS5_IJS1K_SC_EEEEEEENS4_17SM75_U32x4_LDSM_NENS4_14SM90_TMA_STOREES1W_NS4_17SM90_U32x4_STSM_NENS4_9Copy_AtomIJS1Z_NS_6half_tEEEEvEEEvvEEEEvNT_6ParamsE,@function
        .size           _ZN7cutlass13device_kernelINS_4gemm6kernel13GemmUniversalIN4cute5tupleIJiiiiEEENS1_10collective13CollectiveMmaINS1_34MainloopSm90TmaGmmaWarpSpecializedILi6ENS5_IJNS4_1CILi2EEENSA_ILi1EEESC_EEENS1_35KernelTmaWarpSpecializedCooperativeEEENS5_IJNSA_ILi128EEESG_NSA_ILi64EEEEEENS_10bfloat16_tENS5_IJlSC_lEEESJ_SK_NS4_8TiledMMAINS4_8MMA_AtomIJNS4_4SM904GMMA28MMA_64x128x16_F32BF16BF16_SSILNSO_5MajorE0ELSQ_0ELNSO_7ScaleInE1ELSR_1EEEEEENS4_6LayoutISD_NS5_IJSC_NSA_ILi0EEESV_EEEEENS5_IJNS4_10UnderscoreESY_SY_EEEEENS4_13SM90_TMA_LOADENS4_14ComposedLayoutINS4_7SwizzleILi3ELi4ELi3EEENS4_18smem_ptr_flag_bitsILi16EEENSU_INS5_IJNSA_ILi8EEESH_EEENS5_IJSH_SC_EEEEEEEvNS4_8identityENS4_23SM90_TMA_LOAD_MULTICASTES1B_vS1C_EENS_8epilogue10collective18CollectiveEpilogueINS1F_22Sm90TmaWarpSpecializedILi4ELi2ELi16ELb1ELb0EEEJSI_NS5_IJSG_NSA_ILi32EEEEEESJ_SK_SJ_SK_NS1F_6fusion15FusionCallbacksIS1J_NS1M_17LinearCombinationISJ_fSJ_fLNS_15FloatRoundStyleE2EEESI_S1L_JEEES11_NS12_INS13_ILi2ELi4ELi3EEES16_NSU_INS5_IJS17_S1K_EEENS5_IJS1K_SC_EEEEEEENS4_17SM75_U32x4_LDSM_NENS4_14SM90_TMA_STOREES1W_NS4_17SM90_U32x4_STSM_NENS4_9Copy_AtomIJS1Z_NS_6half_tEEEEvEEEvvEEEEvNT_6ParamsE,(.L_x_195 - _ZN7cutlass13device_kernelINS_4gemm6kernel13GemmUniversalIN4cute5tupleIJiiiiEEENS1_10collective13CollectiveMmaINS1_34MainloopSm90TmaGmmaWarpSpecializedILi6ENS5_IJNS4_1CILi2EEENSA_ILi1EEESC_EEENS1_35KernelTmaWarpSpecializedCooperativeEEENS5_IJNSA_ILi128EEESG_NSA_ILi64EEEEEENS_10bfloat16_tENS5_IJlSC_lEEESJ_SK_NS4_8TiledMMAINS4_8MMA_AtomIJNS4_4SM904GMMA28MMA_64x128x16_F32BF16BF16_SSILNSO_5MajorE0ELSQ_0ELNSO_7ScaleInE1ELSR_1EEEEEENS4_6LayoutISD_NS5_IJSC_NSA_ILi0EEESV_EEEEENS5_IJNS4_10UnderscoreESY_SY_EEEEENS4_13SM90_TMA_LOADENS4_14ComposedLayoutINS4_7SwizzleILi3ELi4ELi3EEENS4_18smem_ptr_flag_bitsILi16EEENSU_INS5_IJNSA_ILi8EEESH_EEENS5_IJSH_SC_EEEEEEEvNS4_8identityENS4_23SM90_TMA_LOAD_MULTICASTES1B_vS1C_EENS_8epilogue10collective18CollectiveEpilogueINS1F_22Sm90TmaWarpSpecializedILi4ELi2ELi16ELb1ELb0EEEJSI_NS5_IJSG_NSA_ILi32EEEEEESJ_SK_SJ_SK_NS1F_6fusion15FusionCallbacksIS1J_NS1M_17LinearCombinationISJ_fSJ_fLNS_15FloatRoundStyleE2EEESI_S1L_JEEES11_NS12_INS13_ILi2ELi4ELi3EEES16_NSU_INS5_IJS17_S1K_EEENS5_IJS1K_SC_EEEEEEENS4_17SM75_U32x4_LDSM_NENS4_14SM90_TMA_STOREES1W_NS4_17SM90_U32x4_STSM_NENS4_9Copy_AtomIJS1Z_NS_6half_tEEEEvEEEvvEEEEvNT_6ParamsE)
        .other          _ZN7cutlass13device_kernelINS_4gemm6kernel13GemmUniversalIN4cute5tupleIJiiiiEEENS1_10collective13CollectiveMmaINS1_34MainloopSm90TmaGmmaWarpSpecializedILi6ENS5_IJNS4_1CILi2EEENSA_ILi1EEESC_EEENS1_35KernelTmaWarpSpecializedCooperativeEEENS5_IJNSA_ILi128EEESG_NSA_ILi64EEEEEENS_10bfloat16_tENS5_IJlSC_lEEESJ_SK_NS4_8TiledMMAINS4_8MMA_AtomIJNS4_4SM904GMMA28MMA_64x128x16_F32BF16BF16_SSILNSO_5MajorE0ELSQ_0ELNSO_7ScaleInE1ELSR_1EEEEEENS4_6LayoutISD_NS5_IJSC_NSA_ILi0EEESV_EEEEENS5_IJNS4_10UnderscoreESY_SY_EEEEENS4_13SM90_TMA_LOADENS4_14ComposedLayoutINS4_7SwizzleILi3ELi4ELi3EEENS4_18smem_ptr_flag_bitsILi16EEENSU_INS5_IJNSA_ILi8EEESH_EEENS5_IJSH_SC_EEEEEEEvNS4_8identityENS4_23SM90_TMA_LOAD_MULTICASTES1B_vS1C_EENS_8epilogue10collective18CollectiveEpilogueINS1F_22Sm90TmaWarpSpecializedILi4ELi2ELi16ELb1ELb0EEEJSI_NS5_IJSG_NSA_ILi32EEEEEESJ_SK_SJ_SK_NS1F_6fusion15FusionCallbacksIS1J_NS1M_17LinearCombinationISJ_fSJ_fLNS_15FloatRoundStyleE2EEESI_S1L_JEEES11_NS12_INS13_ILi2ELi4ELi3EEES16_NSU_INS5_IJS17_S1K_EEENS5_IJS1K_SC_EEEEEEENS4_17SM75_U32x4_LDSM_NENS4_14SM90_TMA_STOREES1W_NS4_17SM90_U32x4_STSM_NENS4_9Copy_AtomIJS1Z_NS_6half_tEEEEvEEEvvEEEEvNT_6ParamsE,@"STO_CUDA_ENTRY STV_DEFAULT"
_ZN7cutlass13device_kernelINS_4gemm6kernel13GemmUniversalIN4cute5tupleIJiiiiEEENS1_10collective13CollectiveMmaINS1_34MainloopSm90TmaGmmaWarpSpecializedILi6ENS5_IJNS4_1CILi2EEENSA_ILi1EEESC_EEENS1_35KernelTmaWarpSpecializedCooperativeEEENS5_IJNSA_ILi128EEESG_NSA_ILi64EEEEEENS_10bfloat16_tENS5_IJlSC_lEEESJ_SK_NS4_8TiledMMAINS4_8MMA_AtomIJNS4_4SM904GMMA28MMA_64x128x16_F32BF16BF16_SSILNSO_5MajorE0ELSQ_0ELNSO_7ScaleInE1ELSR_1EEEEEENS4_6LayoutISD_NS5_IJSC_NSA_ILi0EEESV_EEEEENS5_IJNS4_10UnderscoreESY_SY_EEEEENS4_13SM90_TMA_LOADENS4_14ComposedLayoutINS4_7SwizzleILi3ELi4ELi3EEENS4_18smem_ptr_flag_bitsILi16EEENSU_INS5_IJNSA_ILi8EEESH_EEENS5_IJSH_SC_EEEEEEEvNS4_8identityENS4_23SM90_TMA_LOAD_MULTICASTES1B_vS1C_EENS_8epilogue10collective18CollectiveEpilogueINS1F_22Sm90TmaWarpSpecializedILi4ELi2ELi16ELb1ELb0EEEJSI_NS5_IJSG_NSA_ILi32EEEEEESJ_SK_SJ_SK_NS1F_6fusion15FusionCallbacksIS1J_NS1M_17LinearCombinationISJ_fSJ_fLNS_15FloatRoundStyleE2EEESI_S1L_JEEES11_NS12_INS13_ILi2ELi4ELi3EEES16_NSU_INS5_IJS17_S1K_EEENS5_IJS1K_SC_EEEEEEENS4_17SM75_U32x4_LDSM_NENS4_14SM90_TMA_STOREES1W_NS4_17SM90_U32x4_STSM_NENS4_9Copy_AtomIJS1Z_NS_6half_tEEEEvEEEvvEEEEvNT_6ParamsE:
[----:B------:R-:W1:Y:S01]  /*0000*/  LDC R1, c[0x0][0x28] ;  /* 0x00000a00ff017b82 */ /* 0x000e620000000800 */
[----:B------:R-:W2:Y:S07]  /*0010*/  S2R R0, SR_TID.X ;  /* 0x0000000000007919 */ /* 0x000eae0000002100 */
[----:B------:R-:W3:Y:S01]  /*0020*/  LDC.64 R4, c[0x0][0x588] ;  /* 0x00016200ff047b82 */ /* 0x000ee20000000a00 */
[----:B------:R-:W-:Y:S01]  /*0030*/  ELECT P0, URZ, PT ;  /* 0x00000000003f782f */ /* 0x000fe20003800000 */
[----:B------:R-:W-:Y:S01]  /*0040*/  BSSY B0, `(.L_x_0) ;  /* 0x0000016000007945 */ /* 0x000fe20003800000 */
[----:B--2---:R-:W-:-:S02]  /*0050*/  SHF.R.U32.HI R2, RZ, 0x5, R0 ;  /* 0x00000005ff027819 */ /* 0x004fc40000011600 */
[----:B------:R-:W-:-:S03]  /*0060*/  SHF.R.U32.HI R7, RZ, 0x7, R0 ;  /* 0x00000007ff077819 */ /* 0x000fc60000011600 */
[----:B------:R-:W2:Y:S04]  /*0070*/  SHFL.IDX PT, R3, R2, RZ, 0x1f ;  /* 0x00001fff02037589 */ /* 0x000ea800000e0000 */
[----:B------:R-:W4:Y:S01]  /*0080*/  SHFL.IDX PT, R7, R7, RZ, 0x1f ;  /* 0x00001fff07077589 */ /* 0x000f2200000e0000 */
[----:B--2---:R-:W-:Y:S02]  /*0090*/  ISETP.NE.OR P0, PT, R3, RZ, !P0 ;  /* 0x000000ff0300720c */ /* 0x004fe40004705670 */
[----:B------:R-:W-:-:S11]  /*00a0*/  SHF.R.S32.HI R6, RZ, 0x1f, R3 ;  /* 0x0000001fff067819 */ /* 0x000fd60000011403 */
[----:B-1-34-:R-:W-:Y:S05]  /*00b0*/  @P0 BRA `(.L_x_1) ;  /* 0x0000000000380947 */ /* 0x01afea0003800000 */
[----:B------:R-:W-:Y:S02]  /*00c0*/  ULDC.64 UR4, c[0x0][0x198] ;  /* 0x0000660000047ab9 */ /* 0x000fe40000000a00 */
[----:B------:R-:W-:Y:S02]  /*00d0*/  UIADD3 UR6, UP0, UR4, 0xf0, URZ ;  /* 0x000000f004067890 */ /* 0x000fe4000ff1e03f */
[----:B------:R-:W-:Y:S02]  /*00e0*/  UIADD3 UR8, UP1, UR4, 0x1f0, URZ ;  /* 0x000001f004087890 */ /* 0x000fe4000ff3e03f */
[----:B------:R-:W-:Y:S02]  /*00f0*/  UIADD3 UR10, UP2, UR4, 0x3f0, URZ ;  /* 0x000003f0040a7890 */ /* 0x000fe4000ff5e03f */
[----:B------:R-:W-:Y:S02]  /*0100*/  UIADD3 UR4, UP3, UR4, 0x4f0, URZ ;  /* 0x000004f004047890 */ /* 0x000fe4000ff7e03f */
[----:B------:R-:W-:-:S02]  /*0110*/  UIADD3.X UR7, URZ, UR5, URZ, UP0, !UPT ;  /* 0x000000053f077290 */ /* 0x000fc400087fe43f */
[----:B------:R-:W-:Y:S02]  /*0120*/  UIADD3.X UR9, URZ, UR5, URZ, UP1, !UPT ;  /* 0x000000053f097290 */ /* 0x000fe40008ffe43f */
[----:B------:R-:W-:Y:S02]  /*0130*/  UIADD3.X UR11, URZ, UR5, URZ, UP2, !UPT ;  /* 0x000000053f0b7290 */ /* 0x000fe400097fe43f */
[----:B------:R-:W-:-:S03]  /*0140*/  UIADD3.X UR5, URZ, UR5, URZ, UP3, !UPT ;  /* 0x000000053f057290 */ /* 0x000fc60009ffe43f */
[----:B------:R1:W-:Y:S02]  /*0150*/  UTMACCTL.PF [UR6] ;  /* 0x00000000060079b9 */ /* 0x0003e40008040000 */
[----:B------:R1:W-:Y:S02]  /*0160*/  UTMACCTL.PF [UR8] ;  /* 0x00000000080079b9 */ /* 0x0003e40008040000 */
[----:B------:R1:W-:Y:S02]  /*0170*/  UTMACCTL.PF [UR10] ;  /* 0x000000000a0079b9 */ /* 0x0003e40008040000 */
[----:B------:R1:W-:Y:S02]  /*0180*/  UTMACCTL.PF [UR4] ;  /* 0x00000000040079b9 */ /* 0x0003e40008040000 */
[----:B-1----:R-:W-:Y:S01]  /*0190*/  NOP ;  /* 0x0000000000007918 */ /* 0x002fe20000000000 */
.L_x_1:
[----:B------:R-:W-:Y:S05]  /*01a0*/  BSYNC B0 ;  /* 0x0000000000007941 */ /* 0x000fea0003800000 */
.L_x_0:
[----:B------:R-:W-:Y:S01]  /*01b0*/  ULDC.64 UR4, c[0x0][0x590] ;  /* 0x0001640000047ab9 */ /* 0x000fe20000000a00 */
[----:B------:R-:W-:Y:S01]  /*01c0*/  LEA.HI R6, R6, R3, RZ, 0x2 ;  /* 0x0000000306067211 */ /* 0x000fe200078f10ff */
[----:B------:R-:W-:Y:S01]  /*01d0*/  ULDC.64 UR54, c[0x0][0x208] ;  /* 0x0000820000367ab9 */ /* 0x000fe20000000a00 */
[----:B------:R-:W-:Y:S01]  /*01e0*/  ISETP.NE.U32.AND P1, PT, RZ, UR4, PT ;  /* 0x00000004ff007c0c */ /* 0x000fe2000bf25070 */
[----:B------:R-:W-:Y:S01]  /*01f0*/  IMAD.MOV.U32 R8, RZ, RZ, R4 ;  /* 0x000000ffff087224 */ /* 0x000fe200078e0004 */
[----:B------:R-:W-:Y:S01]  /*0200*/  LOP3.LUT R6, R6, 0xfffffffc, RZ, 0xc0, !PT ;  /* 0xfffffffc06067812 */ /* 0x000fe200078ec0ff */
[----:B------:R-:W-:Y:S01]  /*0210*/  IMAD.MOV.U32 R9, RZ, RZ, R5 ;  /* 0x000000ffff097224 */ /* 0x000fe200078e0005 */
[----:B------:R-:W-:Y:S02]  /*0220*/  ISETP.NE.AND.EX P2, PT, RZ, UR5, PT, P1 ;  /* 0x00000005ff007c0c */ /* 0x000fe4000bf45310 */
[----:B------:R-:W-:Y:S01]  /*0230*/  PRMT R10, RZ, 0x7610, R10 ;  /* 0x00007610ff0a7816 */ /* 0x000fe2000000000a */
[----:B------:R-:W-:-:S10]  /*0240*/  IMAD.IADD R3, R3, 0x1, -R6 ;  /* 0x0000000103037824 */ /* 0x000fd400078e0a06 */
[----:B------:R-:W-:Y:S05]  /*0250*/  @P2 BRA `(.L_x_2) ;  /* 0x0000000000302947 */ /* 0x000fea0003800000 */
[----:B------:R-:W-:Y:S02]  /*0260*/  ULDC.64 UR6, c[0x0][0x588] ;  /* 0x0001620000067ab9 */ /* 0x000fe40000000a00 */
[----:B------:R-:W-:-:S04]  /*0270*/  ISETP.NE.U32.AND P0, PT, RZ, UR6, PT ;  /* 0x00000006ff007c0c */ /* 0x000fc8000bf05070 */
[----:B------:R-:W-:-:S13]  /*0280*/  ISETP.NE.AND.EX P0, PT, RZ, UR7, PT, P0 ;  /* 0x00000007ff007c0c */ /* 0x000fda000bf05300 */
[----:B------:R-:W-:Y:S05]  /*0290*/  @!P0 BRA `(.L_x_3) ;  /* 0x0000000000108947 */ /* 0x000fea0003800000 */
[----:B------:R-:W2:Y:S01]  /*02a0*/  LDG.E R6, desc[UR54][R8.64] ;  /* 0x0000003608067981 */ /* 0x000ea2000c1e1900 */
[----:B------:R-:W-:Y:S01]  /*02b0*/  IMAD.MOV.U32 R10, RZ, RZ, 0x1 ;  /* 0x00000001ff0a7424 */ /* 0x000fe200078e00ff */
[----:B--2---:R-:W-:Y:S01]  /*02c0*/  FSETP.NEU.AND P3, PT, R6, RZ, PT ;  /* 0x000000ff0600720b */ /* 0x004fe20003f6d000 */
[----:B------:R-:W-:-:S12]  /*02d0*/  BRA `(.L_x_2) ;  /* 0x0000000000107947 */ /* 0x000fd80003800000 */
.L_x_3:
[----:B------:R-:W-:Y:S01]  /*02e0*/  ULDC UR6, c[0x0][0x580] ;  /* 0x0001600000067ab9 */ /* 0x000fe20000000800 */
[----:B------:R-:W-:Y:S01]  /*02f0*/  IMAD.MOV.U32 R10, RZ, RZ, 0x1 ;  /* 0x00000001ff0a7424 */ /* 0x000fe200078e00ff */
[----:B------:R-:W-:Y:S02]  /*0300*/  FSETP.NEU.AND P3, PT, RZ, UR6, PT ;  /* 0x00000006ff007c0b */ /* 0x000fe4000bf6d000 */
[----:B------:R-:W-:-:S11]  /*0310*/  CS2R R8, SRZ ;  /* 0x0000000000087805 */ /* 0x000fd6000001ff00 */
.L_x_2:
[----:B------:R-:W-:Y:S01]  /*0320*/  ISETP.NE.U32.AND P0, PT, R8, RZ, PT ;  /* 0x000000ff0800720c */ /* 0x000fe20003f05070 */
[----:B------:R-:W-:Y:S01]  /*0330*/  IMAD.MOV.U32 R6, RZ, RZ, 0x1 ;  /* 0x00000001ff067424 */ /* 0x000fe200078e00ff */
[----:B------:R-:W-:Y:S02]  /*0340*/  ISETP.NE.AND.EX P1, PT, RZ, UR5, PT, P1 ;  /* 0x00000005ff007c0c */ /* 0x000fe4000bf25310 */
[----:B------:R-:W-:-:S13]  /*0350*/  ISETP.NE.AND.EX P0, PT, R9, RZ, PT, P0 ;  /* 0x000000ff0900720c */ /* 0x000fda0003f05300 */
[----:B------:R-:W-:Y:S05]  /*0360*/  @P0 BRA P1, `(.L_x_4) ;  /* 0x0000000000300947 */ /* 0x000fea0000800000 */
[----:B------:R-:W-:Y:S02]  /*0370*/  ISETP.NE.U32.AND P1, PT, RZ, UR4, PT ;  /* 0x00000004ff007c0c */ /* 0x000fe4000bf25070 */
[----:B------:R-:W-:Y:S02]  /*0380*/  ISETP.NE.U32.AND P0, PT, R8, RZ, PT ;  /* 0x000000ff0800720c */ /* 0x000fe40003f05070 */
[----:B------:R-:W-:Y:S02]  /*0390*/  ISETP.NE.AND.EX P1, PT, RZ, UR5, PT, P1 ;  /* 0x00000005ff007c0c */ /* 0x000fe4000bf25310 */
[----:B------:R-:W-:Y:S02]  /*03a0*/  PRMT R6, R10, 0x9910, RZ ;  /* 0x000099100a067816 */ /* 0x000fe400000000ff */
[----:B------:R-:W-:Y:S02]  /*03b0*/  ISETP.NE.AND.EX P0, PT, R9, RZ, PT, P0 ;  /* 0x000000ff0900720c */ /* 0x000fe40003f05300 */
[----:B------:R-:W-:-:S02]  /*03c0*/  ISETP.NE.AND P4, PT, R6, RZ, PT ;  /* 0x000000ff0600720c */ /* 0x000fc40003f85270 */
[----:B------:R-:W-:Y:S02]  /*03d0*/  SEL R9, RZ, 0xffffffff, P3 ;  /* 0xffffffffff097807 */ /* 0x000fe40001800000 */
[----:B------:R-:W-:-:S04]  /*03e0*/  SEL R6, RZ, 0xffffffff, P0 ;  /* 0xffffffffff067807 */ /* 0x000fc80000000000 */
[----:B------:R-:W-:-:S04]  /*03f0*/  @P1 SEL R9, R6, R9, !P4 ;  /* 0x0000000906091207 */ /* 0x000fc80006000000 */
[----:B------:R-:W-:-:S04]  /*0400*/  LOP3.LUT R9, R9, 0x1, RZ, 0xc0, !PT ;  /* 0x0000000109097812 */ /* 0x000fc800078ec0ff */
[----:B------:R-:W-:-:S04]  /*0410*/  ISETP.NE.U32.AND P0, PT, R9, 0x1, PT ;  /* 0x000000010900780c */ /* 0x000fc80003f05070 */
[----:B------:R-:W-:-:S09]  /*0420*/  SEL R6, RZ, 0x1, !P0 ;  /* 0x00000001ff067807 */ /* 0x000fd20004000000 */
.L_x_4:
[----:B------:R-:W1:Y:S02]  /*0430*/  SHFL.IDX PT, R9, R2, RZ, 0x1f ;  /* 0x00001fff02097589 */ /* 0x000e6400000e0000 */
[----:B-1----:R-:W-:-:S13]  /*0440*/  ISETP.NE.AND P0, PT, R9, RZ, PT ;  /* 0x000000ff0900720c */ /* 0x002fda0003f05270 */
[----:B------:R-:W-:Y:S05]  /*0450*/  @P0 BRA `(.L_x_5) ;  /* 0x0000000000680947 */ /* 0x000fea0003800000 */
[----:B------:R-:W1:Y:S01]  /*0460*/  S2UR UR8, SR_CgaCtaId ;  /* 0x00000000000879c3 */ /* 0x000e620000008800 */
[----:B------:R-:W-:Y:S01]  /*0470*/  UMOV UR4, 0x400 ;  /* 0x0000040000047882 */ /* 0x000fe20000000000 */
[----:B------:R-:W-:Y:S01]  /*0480*/  UMOV UR5, 0x1 ;  /* 0x0000000100057882 */ /* 0x000fe20000000000 */
[----:B------:R-:W-:Y:S01]  /*0490*/  UMOV UR6, 0x4 ;  /* 0x0000000400067882 */ /* 0x000fe20000000000 */
[----:B------:R-:W-:Y:S01]  /*04a0*/  ELECT P0, URZ, PT ;  /* 0x00000000003f782f */ /* 0x000fe20003800000 */
[----:B------:R-:W-:-:S04]  /*04b0*/  UIADD3 UR6, -UR6, 0x100000, URZ ;  /* 0x0010000006067890 */ /* 0x000fc8000fffe13f */
[----:B------:R-:W-:Y:S02]  /*04c0*/  USHF.L.U32 UR7, UR6, 0xb, URZ ;  /* 0x0000000b06077899 */ /* 0x000fe4000800063f */
[----:B------:R-:W-:Y:S02]  /*04d0*/  USHF.L.U32 UR6, UR6, 0x1, URZ ;  /* 0x0000000106067899 */ /* 0x000fe4000800063f */
[----:B-1----:R-:W-:Y:S02]  /*04e0*/  ULEA UR8, UR8, UR4, 0x18 ;  /* 0x0000000408087291 */ /* 0x002fe4000f8ec03f */
[----:B------:R-:W-:-:S04]  /*04f0*/  UIADD3 UR4, -UR5, 0x100000, URZ ;  /* 0x0010000005047890 */ /* 0x000fc8000fffe13f */
[----:B------:R-:W-:Y:S02]  /*0500*/  USHF.L.U32 UR5, UR4, 0xb, URZ ;  /* 0x0000000b04057899 */ /* 0x000fe4000800063f */
[----:B------:R-:W-:Y:S01]  /*0510*/  USHF.L.U32 UR4, UR4, 0x1, URZ ;  /* 0x0000000104047899 */ /* 0x000fe2000800063f */
[----:B------:R-:W1:Y:S11]  /*0520*/  FENCE.VIEW.ASYNC.S ;  /* 0x00000000000073c6 */ /* 0x000e760000000000 */
[----:B-1----:R1:W2:Y:S01]  /*0530*/  SYNCS.EXCH.64 URZ, [UR8], UR4 ;  /* 0x00000004083f75b2 */ /* 0x0022a20008000100 */
[----:B------:R1:W3:Y:S01]  /*0540*/  SYNCS.EXCH.64 URZ, [UR8+0x30], UR6 ;  /* 0x00003006083f75b2 */ /* 0x0002e20008000100 */
[----:B------:R1:W4:Y:S01]  /*0550*/  SYNCS.EXCH.64 URZ, [UR8+0x8], UR4 ;  /* 0x00000804083f75b2 */ /* 0x0003220008000100 */
[----:B------:R1:W1:Y:S01]  /*0560*/  SYNCS.EXCH.64 URZ, [UR8+0x38], UR6 ;  /* 0x00003806083f75b2 */ /* 0x0002620008000100 */
        /* <DEDUP_REMOVED lines=8> */
[----:B------:R-:W-:Y:S01]  /*05f0*/  NOP ;  /* 0x0000000000007918 */ /* 0x000fe20000000000 */
.L_x_5:
[----:B------:R-:W5:Y:S01]  /*0600*/  SHFL.IDX PT, R8, R2, RZ, 0x1f ;  /* 0x00001fff02087589 */ /* 0x000f6200000e0000 */
[----:B------:R-:W-:Y:S01]  /*0610*/  NOP ;  /* 0x0000000000007918 */ /* 0x000fe20000000000 */
[----:B-----5:R-:W-:-:S13]  /*0620*/  ISETP.NE.AND P0, PT, R8, RZ, PT ;  /* 0x000000ff0800720c */ /* 0x020fda0003f05270 */
[----:B------:R-:W-:Y:S05]  /*0630*/  @P0 BRA `(.L_x_6) ;  /* 0x0000000000580947 */ /* 0x000fea0003800000 */
[----:B-1----:R-:W1:Y:S01]  /*0640*/  S2UR UR5, SR_CgaCtaId ;  /* 0x00000000000579c3 */ /* 0x002e620000008800 */
[----:B------:R-:W-:Y:S01]  /*0650*/  UMOV UR4, 0x400 ;  /* 0x0000040000047882 */ /* 0x000fe20000000000 */
[----:B------:R-:W-:Y:S01]  /*0660*/  UMOV UR6, 0x20 ;  /* 0x0000002000067882 */ /* 0x000fe20000000000 */
[----:B------:R-:W-:Y:S01]  /*0670*/  UMOV UR7, 0x100 ;  /* 0x0000010000077882 */ /* 0x000fe20000000000 */
[----:B------:R-:W-:Y:S01]  /*0680*/  ELECT P0, URZ, PT ;  /* 0x00000000003f782f */ /* 0x000fe20003800000 */
[----:B-1----:R-:W-:Y:S02]  /*0690*/  ULEA UR8, UR5, UR4, 0x18 ;  /* 0x0000000405087291 */ /* 0x002fe4000f8ec03f */
[----:B------:R-:W-:-:S04]  /*06a0*/  UIADD3 UR4, -UR6, 0x100000, URZ ;  /* 0x0010000006047890 */ /* 0x000fc8000fffe13f */
[----:B------:R-:W-:Y:S02]  /*06b0*/  USHF.L.U32 UR5, UR4, 0xb, URZ ;  /* 0x0000000b04057899 */ /* 0x000fe4000800063f */
[----:B------:R-:W-:Y:S02]  /*06c0*/  USHF.L.U32 UR4, UR4, 0x1, URZ ;  /* 0x0000000104047899 */ /* 0x000fe4000800063f */
[----:B------:R-:W-:-:S04]  /*06d0*/  UIADD3 UR6, -UR7, 0x100000, URZ ;  /* 0x0010000007067890 */ /* 0x000fc8000fffe13f */
[----:B------:R-:W-:Y:S02]  /*06e0*/  USHF.L.U32 UR7, UR6, 0xb, URZ ;  /* 0x0000000b06077899 */ /* 0x000fe4000800063f */
[----:B------:R-:W-:Y:S01]  /*06f0*/  USHF.L.U32 UR6, UR6, 0x1, URZ ;  /* 0x0000000106067899 */ /* 0x000fe2000800063f */
[----:B------:R-:W1:Y:S03]  /*0700*/  FENCE.VIEW.ASYNC.S ;  /* 0x00000000000073c6 */ /* 0x000e660000000000 */
[----:B-1----:R1:W1:Y:S08]  /*0710*/  SYNCS.EXCH.64 URZ, [UR8+0x60], UR4 ;  /* 0x00006004083f75b2 */ /* 0x0022700008000100 */
        /* <DEDUP_REMOVED lines=8> */
.L_x_6:
[----:B------:R-:W-:Y:S01]  /*07a0*/  SHF.R.S32.HI R11, RZ, 0x1f, R0 ;  /* 0x0000001fff0b7819 */ /* 0x000fe20000011400 */
[----:B------:R-:W5:Y:S01]  /*07b0*/  SHFL.IDX PT, R2, R2, RZ, 0x1f ;  /* 0x00001fff02027589 */ /* 0x000f6200000e0000 */
[----:B-1----:R-:W1:Y:S01]  /*07c0*/  S2UR UR8, SR_CTAID.X ;  /* 0x00000000000879c3 */ /* 0x002e620000002500 */
[----:B------:R-:W-:Y:S02]  /*07d0*/  ELECT P0, URZ, PT ;  /* 0x00000000003f782f */ /* 0x000fe40003800000 */
[----:B------:R-:W-:Y:S01]  /*07e0*/  LEA.HI R11, R11, R0, RZ, 0x7 ;  /* 0x000000000b0b7211 */ /* 0x000fe200078f38ff */
[----:B------:R-:W2:Y:S01]  /*07f0*/  S2R R8, SR_CTAID.Y ;  /* 0x0000000000087919 */ /* 0x000ea20000002600 */
[----:B------:R-:W-:Y:S01]  /*0800*/  SHF.R.S32.HI R10, RZ, 0x1f, R9 ;  /* 0x0000001fff0a7819 */ /* 0x000fe20000011409 */
[----:B------:R-:W-:Y:S01]  /*0810*/  ULDC UR4, c[0x0][0x150] ;  /* 0x0000540000047ab9 */ /* 0x000fe20000000800 */
[----:B------:R-:W-:Y:S01]  /*0820*/  LOP3.LUT R11, R11, 0xffffff80, RZ, 0xc0, !PT ;  /* 0xffffff800b0b7812 */ /* 0x000fe200078ec0ff */
[----:B------:R-:W-:Y:S01]  /*0830*/  IMAD.MOV.U32 R89, RZ, RZ, 0x1 ;  /* 0x00000001ff597424 */ /* 0x000fe200078e00ff */
[----:B------:R-:W-:Y:S01]  /*0840*/  LEA.HI R10, R10, R9, RZ, 0x2 ;  /* 0x000000090a0a7211 */ /* 0x000fe200078f10ff */
[----:B------:R-:W3:Y:S01]  /*0850*/  LDC R14, c[0x0][0x144] ;  /* 0x00005100ff0e7b82 */ /* 0x000ee20000000800 */
[----:B------:R-:W-:Y:S01]  /*0860*/  ISETP.NE.AND P4, PT, R3, RZ, PT ;  /* 0x000000ff0300720c */ /* 0x000fe20003f85270 */
[----:B------:R-:W-:Y:S01]  /*0870*/  IMAD.IADD R12, R0, 0x1, -R11 ;  /* 0x00000001000c7824 */ /* 0x000fe200078e0a0b */
[----:B------:R-:W-:Y:S01]  /*0880*/  LOP3.LUT R10, R10, 0x3ffffffc, RZ, 0xc0, !PT ;  /* 0x3ffffffc0a0a7812 */ /* 0x000fe200078ec0ff */
[----:B------:R-:W-:Y:S01]  /*0890*/  NOP ;  /* 0x0000000000007918 */ /* 0x000fe20000000000 */
[----:B------:R-:W-:Y:S01]  /*08a0*/  ISETP.NE.AND P5, PT, R7, RZ, PT ;  /* 0x000000ff0700720c */ /* 0x000fe20003fa5270 */
[----:B------:R-:W-:Y:S01]  /*08b0*/  UMOV UR37, 0x1 ;  /* 0x0000000100257882 */ /* 0x000fe20000000000 */
[----:B------:R-:W-:Y:S01]  /*08c0*/  SHF.R.S32.HI R11, RZ, 0x1f, R12 ;  /* 0x0000001fff0b7819 */ /* 0x000fe2000001140c */
[----:B------:R-:W-:-:S03]  /*08d0*/  IMAD.IADD R10, R9, 0x1, -R10 ;  /* 0x00000001090a7824 */ /* 0x000fc600078e0a0a */
[----:B------:R-:W-:Y:S02]  /*08e0*/  LEA.HI R11, R11, R12, RZ, 0x3 ;  /* 0x0000000c0b0b7211 */ /* 0x000fe400078f18ff */
[----:B-----5:R-:W-:Y:S02]  /*08f0*/  ISETP.NE.OR P0, PT, R2, RZ, !P0 ;  /* 0x000000ff0200720c */ /* 0x020fe40004705670 */
[----:B-1----:R-:W-:Y:S02]  /*0900*/  I2FP.F32.U32 R13, UR8 ;  /* 0x00000008000d7c45 */ /* 0x002fe40008201000 */
[--C-:B------:R-:W-:Y:S02]  /*0910*/  SHF.R.S32.HI R2, RZ, 0x3, R11.reuse ;  /* 0x00000003ff027819 */ /* 0x100fe4000001140b */
[----:B------:R-:W-:Y:S01]  /*0920*/  SHF.R.S32.HI R11, RZ, 0x1f, R11 ;  /* 0x0000001fff0b7819 */ /* 0x000fe2000001140b */
[----:B------:R-:W-:Y:S01]  /*0930*/  FMUL R13, R13, UR4 ;  /* 0x000000040d0d7c20 */ /* 0x000fe20008400000 */
[----:B------:R-:W-:-:S02]  /*0940*/  ULDC UR4, c[0x0][0x154] ;  /* 0x0000550000047ab9 */ /* 0x000fc40000000800 */
[----:B------:R-:W-:-:S03]  /*0950*/  LEA.HI R11, R11, R2, RZ, 0x2 ;  /* 0x000000020b0b7211 */ /* 0x000fc600078f10ff */
[----:B------:R-:W1:Y:S01]  /*0960*/  F2I.U32.TRUNC.NTZ R13, R13 ;  /* 0x0000000d000d7305 */ /* 0x000e62000020f000 */
[----:B------:R-:W-:Y:S01]  /*0970*/  LOP3.LUT R11, R11, 0xfffffffc, RZ, 0xc0, !PT ;  /* 0xfffffffc0b0b7812 */ /* 0x000fe200078ec0ff */
[----:B------:R-:W-:Y:S01]  /*0980*/  VOTEU.ALL UP0, P0 ;  /* 0x00000000003f7886 */ /* 0x000fe20000000000 */
[----:B------:R-:W-:-:S03]  /*0990*/  VOTEU.ALL UP1, P0 ;  /* 0x00000000003f7886 */ /* 0x000fc60000020000 */
[----:B------:R-:W-:Y:S01]  /*09a0*/  IMAD.IADD R11, R2, 0x1, -R11 ;  /* 0x00000001020b7824 */ /* 0x000fe200078e0a0b */
[----:B------:R-:W5:Y:S01]  /*09b0*/  @!UP0 S2UR UR7, SR_CgaCtaId ;  /* 0x00000000000789c3 */ /* 0x000f620000008800 */
[----:B------:R-:W-:Y:S02]  /*09c0*/  @!UP0 UMOV UR6, 0x400 ;  /* 0x0000040000068882 */ /* 0x000fe40000000000 */
[----:B------:R-:W-:Y:S01]  /*09d0*/  IMAD R88, R10, 0x4, R11 ;  /* 0x000000040a587824 */ /* 0x000fe200078e020b */
[----:B--2---:R-:W-:-:S04]  /*09e0*/  I2FP.F32.U32 R10, R8 ;  /* 0x00000008000a7245 */ /* 0x004fc80000201000 */
[----:B------:R-:W-:Y:S01]  /*09f0*/  LEA.HI R2, R88, R88, RZ, 0x1 ;  /* 0x0000005858027211 */ /* 0x000fe200078f08ff */
[----:B-1----:R-:W-:Y:S02]  /*0a00*/  IMAD.MOV R17, RZ, RZ, -R13 ;  /* 0x000000ffff117224 */ /* 0x002fe400078e0a0d */
[----:B------:R-:W-:Y:S01]  /*0a10*/  FMUL R15, R10, UR4 ;  /* 0x000000040a0f7c20 */ /* 0x000fe20008400000 */
[----:B------:R-:W1:Y:S01]  /*0a20*/  LDC R11, c[0x0][0x148] ;  /* 0x00005200ff0b7b82 */ /* 0x000e620000000800 */
[----:B------:R-:W-:Y:S01]  /*0a30*/  LOP3.LUT R13, R2, 0xfffffffe, RZ, 0xc0, !PT ;  /* 0xfffffffe020d7812 */ /* 0x000fe200078ec0ff */
[----:B---3--:R-:W-:Y:S01]  /*0a40*/  IMAD R10, R14, R17, UR8 ;  /* 0x000000080e0a7e24 */ /* 0x008fe2000f8e0211 */
[----:B------:R-:W-:Y:S02]  /*0a50*/  UMOV UR4, 0x20 ;  /* 0x0000002000047882 */ /* 0x000fe40000000000 */
[----:B------:R-:W2:Y:S01]  /*0a60*/  F2I.U32.TRUNC.NTZ R15, R15 ;  /* 0x0000000f000f7305 */ /* 0x000ea2000020f000 */
[----:B------:R-:W-:Y:S01]  /*0a70*/  IMAD.IADD R13, R88, 0x1, -R13 ;  /* 0x00000001580d7824 */ /* 0x000fe200078e0a0d */
[----:B------:R-:W-:-:S04]  /*0a80*/  @!UP0 UIADD3 UR4, -UR4, 0x100000, URZ ;  /* 0x0010000004048890 */ /* 0x000fc8000fffe13f */
[----:B------:R-:W-:Y:S02]  /*0a90*/  @!UP0 USHF.L.U32 UR5, UR4, 0xb, URZ ;  /* 0x0000000b04058899 */ /* 0x000fe4000800063f */
[----:B------:R-:W-:Y:S01]  /*0aa0*/  @!UP0 USHF.L.U32 UR4, UR4, 0x1, URZ ;  /* 0x0000000104048899 */ /* 0x000fe2000800063f */
[----:B------:R-:W3:Y:S01]  /*0ab0*/  LDC R14, c[0x0][0x140] ;  /* 0x00005000ff0e7b82 */ /* 0x000ee20000000800 */
[----:B------:R-:W-:Y:S01]  /*0ac0*/  ISETP.NE.AND P1, PT, R13, R10, PT ;  /* 0x0000000a0d00720c */ /* 0x000fe20003f25270 */
[----:B------:R-:W-:Y:S01]  /*0ad0*/  IMAD.SHL.U32 R13, R88, 0x4, RZ ;  /* 0x00000004580d7824 */ /* 0x000fe200078e00ff */
[----:B-----5:R-:W-:Y:S01]  /*0ae0*/  @!UP0 ULEA UR6, UR7, UR6, 0x18 ;  /* 0x0000000607068291 */ /* 0x020fe2000f8ec03f */
[----:B------:R-:W-:Y:S01]  /*0af0*/  VOTEU.ALL UP0, P0 ;  /* 0x00000000003f7886 */ /* 0x000fe20000000000 */
[----:B------:R-:W-:Y:S02]  /*0b00*/  LOP3.LUT P0, RZ, R12, 0x7, RZ, 0xc0, !PT ;  /* 0x000000070cff7812 */ /* 0x000fe4000780c0ff */
[----:B------:R-:W-:Y:S01]  /*0b10*/  LOP3.LUT R88, R88, 0xc, R13, 0x78, !PT ;  /* 0x0000000c58587812 */ /* 0x000fe200078e780d */
[----:B--2---:R-:W-:-:S03]  /*0b20*/  IMAD.MOV R24, RZ, RZ, -R15 ;  /* 0x000000ffff187224 */ /* 0x004fc600078e0a0f */
[----:B------:R-:W-:-:S03]  /*0b30*/  ISETP.LT.U32.AND P0, PT, R88, 0x2, !P0 ;  /* 0x000000025800780c */ /* 0x000fc60004701070 */
[----:B------:R-:W-:Y:S01]  /*0b40*/  @P1 LEA.HI R2, R88, R88, RZ, 0x1 ;  /* 0x0000005858021211 */ /* 0x000fe200078f08ff */
[----:B-1----:R-:W-:Y:S01]  /*0b50*/  IMAD R13, R11, R24, R8 ;  /* 0x000000180b0d7224 */ /* 0x002fe200078e0208 */
[----:B------:R-:W1:Y:S02]  /*0b60*/  FENCE.VIEW.ASYNC.S ;  /* 0x00000000000073c6 */ /* 0x000e640000000000 */
[----:B-1----:R1:W2:Y:S01]  /*0b70*/  @!UP0 SYNCS.EXCH.64 URZ, [UR6+0xa0], UR4 ;  /* 0x0000a004063f85b2 */ /* 0x0022a20008000100 */
[----:B------:R-:W-:-:S04]  /*0b80*/  @P1 SHF.R.S32.HI R2, RZ, 0x1, R2 ;  /* 0x00000001ff021819 */ /* 0x000fc80000011402 */
[----:B------:R-:W-:Y:S02]  /*0b90*/  @P1 ISETP.NE.AND P6, PT, R2, R13, PT ;  /* 0x0000000d0200120c */ /* 0x000fe40003fc5270 */
[----:B---3--:R-:W-:Y:S01]  /*0ba0*/  ISETP.EQ.U32.AND P3, PT, R14, 0x1, PT ;  /* 0x000000010e00780c */ /* 0x008fe20003f62070 */
[----:B------:R-:W-:Y:S01]  /*0bb0*/  VIADD R14, R7, 0xffffffff ;  /* 0xffffffff070e7836 */ /* 0x000fe20000000000 */
[----:B------:R-:W-:Y:S02]  /*0bc0*/  @P1 SEL R89, RZ, 0x1, P6 ;  /* 0x00000001ff591807 */ /* 0x000fe40003000000 */
[C---:B------:R-:W-:Y:S02]  /*0bd0*/  ISETP.EQ.OR P1, PT, R3.reuse, 0x3, !P4 ;  /* 0x000000030300780c */ /* 0x040fe40006722670 */
[----:B------:R-:W-:Y:S02]  /*0be0*/  ISETP.EQ.AND P6, PT, R3, 0x2, !P5 ;  /* 0x000000020300780c */ /* 0x000fe40006fc2270 */
[----:B------:R-:W-:Y:S01]  /*0bf0*/  ISETP.EQ.AND P1, PT, R7, RZ, P1 ;  /* 0x000000ff0700720c */ /* 0x000fe20000f22270 */
[----:B------:R1:W3:Y:S01]  /*0c00*/  @!UP1 SYNCS.EXCH.64 URZ, [UR6+0xa8], UR4 ;  /* 0x0000a804063f95b2 */ /* 0x0002e20008000100 */
[----:B------:R-:W-:Y:S01]  /*0c10*/  SEL R2, RZ, 0x1, !P0 ;  /* 0x00000001ff027807 */ /* 0x000fe20004000000 */
[----:B------:R-:W-:Y:S01]  /*0c20*/  NOP ;  /* 0x0000000000007918 */ /* 0x000fe20000000000 */
[----:B------:R-:W-:-:S02]  /*0c30*/  ISETP.GE.U32.AND P0, PT, R14, 0x2, PT ;  /* 0x000000020e00780c */ /* 0x000fc40003f06070 */
[----:B------:R-:W-:Y:S02]  /*0c40*/  SEL R18, RZ, 0x1, !P6 ;  /* 0x00000001ff127807 */ /* 0x000fe40007000000 */
[----:B------:R-:W-:Y:S02]  /*0c50*/  SEL R19, RZ, 0x1, !P1 ;  /* 0x00000001ff137807 */ /* 0x000fe40004800000 */
[----:B------:R-:W-:Y:S02]  /*0c60*/  LOP3.LUT R89, R89, R2, RZ, 0xc0, !PT ;  /* 0x0000000259597212 */ /* 0x000fe400078ec0ff */
[----:B------:R-:W-:Y:S02]  /*0c70*/  SEL R18, R18, 0x2, P0 ;  /* 0x0000000212127807 */ /* 0x000fe40000000000 */
[----:B------:R-:W-:Y:S01]  /*0c80*/  SEL R19, R19, 0x2, P0 ;  /* 0x0000000213137807 */ /* 0x000fe20000000000 */
[----:B-12---:R-:W-:Y:S06]  /*0c90*/  @!P3 BRA `(.L_x_7) ;  /* 0x000000000008b947 */ /* 0x006fec0003800000 */
[----:B---34-:R-:W-:Y:S01]  /*0ca0*/  UCGABAR_ARV ;  /* 0x00000000000079c7 */ /* 0x018fe20008000000 */
[----:B------:R-:W-:Y:S05]  /*0cb0*/  BRA `(.L_x_8) ;  /* 0x0000000000047947 */ /* 0x000fea0003800000 */
.L_x_7:
[----:B---34-:R-:W-:Y:S01]  /*0cc0*/  NOP ;  /* 0x0000000000007918 */ /* 0x018fe20000000000 */
.L_x_8:
[----:B------:R-:W1:Y:S01]  /*0cd0*/  LDC R2, c[0x0][0x904] ;  /* 0x00024100ff027b82 */ /* 0x000e620000000800 */
[----:B------:R-:W-:Y:S02]  /*0ce0*/  IMAD.U32 R12, RZ, RZ, UR8 ;  /* 0x00000008ff0c7e24 */ /* 0x000fe4000f8e00ff */
[----:B------:R-:W-:Y:S01]  /*0cf0*/  IMAD.MOV.U32 R13, RZ, RZ, RZ ;  /* 0x000000ffff0d7224 */ /* 0x000fe200078e00ff */
[----:B-1----:R-:W-:-:S04]  /*0d00*/  ISETP.NE.AND P1, PT, R2, 0x1, PT ;  /* 0x000000010200780c */ /* 0x002fc80003f25270 */
[----:B------:R-:W-:-:S09]  /*0d10*/  P2R R7, PR, RZ, 0x2 ;  /* 0x00000002ff077803 */ /* 0x000fd20000000000 */
[----:B------:R-:W1:Y:S01]  /*0d20*/  @P1 LDC R17, c[0x0][0x10] ;  /* 0x00000400ff111b82 */ /* 0x000e620000000800 */
[----:B------:R-:W-:Y:S02]  /*0d30*/  @P1 IMAD.MOV.U32 R9, RZ, RZ, RZ ;  /* 0x000000ffff091224 */ /* 0x000fe400078e00ff */
[----:B------:R-:W-:-:S05]  /*0d40*/  @P1 IMAD.MOV.U32 R15, RZ, RZ, RZ ;  /* 0x000000ffff0f1224 */ /* 0x000fca00078e00ff */
[----:B------:R-:W2:Y:S01]  /*0d50*/  @!P1 LDC R7, c[0x0][0xc] ;  /* 0x00000300ff079b82 */ /* 0x000ea20000000800 */
[----:B------:R-:W-:Y:S01]  /*0d60*/  ULDC UR4, c[0x0][0xc] ;  /* 0x0000030000047ab9 */ /* 0x000fe20000000800 */
[----:B------:R-:W-:Y:S01]  /*0d70*/  ULDC UR5, c[0x0][0x10] ;  /* 0x0000040000057ab9 */ /* 0x000fe20000000800 */
[----:B------:R-:W-:Y:S01]  /*0d80*/  ULDC UR6, c[0x0][0x14] ;  /* 0x0000050000067ab9 */ /* 0x000fe20000000800 */
[----:B------:R-:W-:-:S04]  /*0d90*/  UIMAD.WIDE.U32 UR4, UR4, UR5, URZ ;  /* 0x00000005040472a5 */ /* 0x000fc8000f8e003f */
[----:B------:R-:W-:Y:S02]  /*0da0*/  UIMAD.WIDE.U32 UR52, UR4, UR6, URZ ;  /* 0x00000006043472a5 */ /* 0x000fe4000f8e003f */
[----:B------:R-:W-:-:S04]  /*0db0*/  UIMAD UR38, UR5, UR6, URZ ;  /* 0x00000006052672a4 */ /* 0x000fc8000f8e023f */
[----:B------:R-:W-:Y:S01]  /*0dc0*/  UIADD3 UR38, UR53, UR38, URZ ;  /* 0x0000002635267290 */ /* 0x000fe2000fffe03f */
[----:B-1----:R-:W-:-:S04]  /*0dd0*/  @P1 IMAD.WIDE.U32 R16, R17, UR8, R8 ;  /* 0x0000000811101c25 */ /* 0x002fc8000f8e0008 */
[----:B------:R-:W-:Y:S02]  /*0de0*/  @P1 IMAD.IADD R17, R17, 0x1, R15 ;  /* 0x0000000111111824 */ /* 0x000fe400078e020f */
[----:B--2---:R-:W-:-:S04]  /*0df0*/  @!P1 IMAD.WIDE.U32 R12, R8, R7, R12 ;  /* 0x00000007080c9225 */ /* 0x004fc800078e000c */
[----:B------:R-:W-:Y:S02]  /*0e00*/  @!P1 IMAD.MOV.U32 R16, RZ, RZ, R12 ;  /* 0x000000ffff109224 */ /* 0x000fe400078e000c */
[----:B------:R-:W-:Y:S01]  /*0e10*/  @!P1 IMAD.MOV.U32 R17, RZ, RZ, R13 ;  /* 0x000000ffff119224 */ /* 0x000fe200078e000d */
[----:B------:R-:W-:Y:S06]  /*0e20*/  @!P3 BRA `(.L_x_9) ;  /* 0x00000000000cb947 */ /* 0x000fec0003800000 */
[----:B------:R-:W-:Y:S01]  /*0e30*/  UCGABAR_WAIT ;  /* 0x0000000000007dc7 */ /* 0x000fe20008000000 */
[----:B------:R-:W-:Y:S01]  /*0e40*/  CCTL.IVALL ;  /* 0x00000000ff00798f */ /* 0x000fe20002000000 */
[----:B------:R-:W-:Y:S05]  /*0e50*/  BRA `(.L_x_10) ;  /* 0x0000000000047947 */ /* 0x000fea0003800000 */
.L_x_9:
[----:B------:R-:W-:Y:S06]  /*0e60*/  BAR.SYNC.DEFER_BLOCKING 0x0 ;  /* 0x0000000000007b1d */ /* 0x000fec0000010000 */
.L_x_10:
[----:B------:R-:W1:Y:S01]  /*0e70*/  S2UR UR36, SR_CgaCtaId ;  /* 0x00000000002479c3 */ /* 0x000e620000008800 */
[----:B------:R-:W-:Y:S04]  /*0e80*/  BSSY B6, `(.L_x_11) ;  /* 0x00006a4000067945 */ /* 0x000fe80003800000 */
[----:B------:R-:W-:Y:S05]  /*0e90*/  @!P5 BRA `(.L_x_12) ;  /* 0x000000400058d947 */ /* 0x000fea0003800000 */
[----:B------:R-:W-:-:S13]  /*0ea0*/  ISETP.GT.U32.AND P0, PT, R14, 0x1, PT ;  /* 0x000000010e00780c */ /* 0x000fda0003f04070 */
[----:B------:R-:W-:Y:S05]  /*0eb0*/  @P0 BRA `(.L_x_13) ;  /* 0x0000006800800947 */ /* 0x000fea0003800000 */
[----:B------:R-:W-:Y:S01]  /*0ec0*/  ULDC.64 UR4, c[0x0][0x8f8] ;  /* 0x00023e0000047ab9 */ /* 0x000fe20000000a00 */
[----:B------:R-:W-:Y:S01]  /*0ed0*/  UMOV UR47, 0xffffffff ;  /* 0xffffffff002f7882 */ /* 0x000fe20000000000 */
[----:B------:R-:W-:Y:S01]  /*0ee0*/  ISETP.GE.U32.AND P0, PT, R16, UR4, PT ;  /* 0x0000000410007c0c */ /* 0x000fe2000bf06070 */
[----:B------:R-:W-:Y:S01]  /*0ef0*/  IMAD.MOV.U32 R22, RZ, RZ, -0x1 ;  /* 0xffffffffff167424 */ /* 0x000fe200078e00ff */
[----:B------:R-:W-:Y:S01]  /*0f00*/  PRMT R90, RZ, 0x7610, R90 ;  /* 0x00007610ff5a7816 */ /* 0x000fe2000000005a */
[----:B------:R-:W-:Y:S01]  /*0f10*/  IMAD.MOV.U32 R23, RZ, RZ, -0x1 ;  /* 0xffffffffff177424 */ /* 0x000fe200078e00ff */
[----:B------:R-:W-:Y:S02]  /*0f20*/  ISETP.GE.U32.AND.EX P0, PT, R17, UR5, PT, P0 ;  /* 0x0000000511007c0c */ /* 0x000fe4000bf06100 */
[----:B------:R-:W-:-:S11]  /*0f30*/  PRMT R3, RZ, 0x7610, R3 ;  /* 0x00007610ff037816 */ /* 0x000fd60000000003 */
[----:B------:R-:W-:Y:S05]  /*0f40*/  @P0 BRA `(.L_x_14) ;  /* 0x0000000400280947 */ /* 0x000fea0003800000 */
[----:B------:R-:W2:Y:S01]  /*0f50*/  LDC.64 R20, c[0x0][0x8d0] ;  /* 0x00023400ff147b82 */ /* 0x000ea20000000a00 */
[----:B------:R-:W-:Y:S02]  /*0f60*/  IMAD.MOV.U32 R4, RZ, RZ, R16 ;  /* 0x000000ffff047224 */ /* 0x000fe400078e0010 */
[----:B------:R-:W-:-:S05]  /*0f70*/  IMAD.MOV.U32 R5, RZ, RZ, R17 ;  /* 0x000000ffff057224 */ /* 0x000fca00078e0011 */
[----:B------:R-:W3:Y:S08]  /*0f80*/  LDC R14, c[0x0][0x8d8] ;  /* 0x00023600ff0e7b82 */ /* 0x000ef00000000800 */
[----:B------:R-:W4:Y:S01]  /*0f90*/  LDC.64 R22, c[0x0][0x8c8] ;  /* 0x00023200ff167b82 */ /* 0x000f220000000a00 */
[----:B--2---:R-:W-:-:S04]  /*0fa0*/  ISETP.NE.U32.AND P0, PT, R20, RZ, PT ;  /* 0x000000ff1400720c */ /* 0x004fc80003f05070 */
[----:B------:R-:W-:-:S13]  /*0fb0*/  ISETP.NE.AND.EX P0, PT, R21, RZ, PT, P0 ;  /* 0x000000ff1500720c */ /* 0x000fda0003f05300 */
[----:B---34-:R-:W-:Y:S05]  /*0fc0*/  @!P0 BRA `(.L_x_15) ;  /* 0x0000000000288947 */ /* 0x018fea0003800000 */
[----:B------:R-:W2:Y:S02]  /*0fd0*/  LDC R3, c[0x0][0x8dc] ;  /* 0x00023700ff037b82 */ /* 0x000ea40000000800 */
[----:B--2---:R-:W-:-:S05]  /*0fe0*/  IADD3 R3, P0, R16, R3, RZ ;  /* 0x0000000310037210 */ /* 0x004fca0007f1e0ff */
[----:B------:R-:W-:-:S04]  /*0ff0*/  IMAD.X R15, RZ, RZ, R17, P0 ;  /* 0x000000ffff0f7224 */ /* 0x000fc800000e0611 */
[----:B------:R-:W-:-:S04]  /*1000*/  IMAD.WIDE.U32 R4, R15, R20, RZ ;  /* 0x000000140f047225 */ /* 0x000fc800078e00ff */
[----:B------:R-:W-:-:S04]  /*1010*/  IMAD.WIDE.U32 R6, P0, R3, R21, R4 ;  /* 0x0000001503067225 */ /* 0x000fc80007800004 */
[----:B------:R-:W-:-:S04]  /*1020*/  IMAD.WIDE.U32 R4, R3, R20, RZ ;  /* 0x0000001403047225 */ /* 0x000fc800078e00ff */
[----:B------:R-:W-:Y:S01]  /*1030*/  IMAD.X R13, RZ, RZ, RZ, P0 ;  /* 0x000000ffff0d7224 */ /* 0x000fe200000e06ff */
[----:B------:R-:W-:Y:S01]  /*1040*/  IADD3 RZ, P0, R5, R6, RZ ;  /* 0x0000000605ff7210 */ /* 0x000fe20007f1e0ff */
[----:B------:R-:W-:-:S04]  /*1050*/  IMAD.MOV.U32 R12, RZ, RZ, R7 ;  /* 0x000000ffff0c7224 */ /* 0x000fc800078e0007 */
[----:B------:R-:W-:-:S08]  /*1060*/  IMAD.WIDE.U32.X R4, R15, R21, R12, P0 ;  /* 0x000000150f047225 */ /* 0x000fd000000e040c */
.L_x_15:
[----:B------:R-:W2:Y:S01]  /*1070*/  LDC.64 R26, c[0x0][0x8e8] ;  /* 0x00023a00ff1a7b82 */ /* 0x000ea20000000a00 */
[-CC-:B------:R-:W-:Y:S01]  /*1080*/  SHF.R.U64 R25, R4, R14.reuse, R5.reuse ;  /* 0x0000000e04197219 */ /* 0x180fe20000001205 */
[----:B------:R-:W-:Y:S01]  /*1090*/  ULDC UR4, c[0x0][0x900] ;  /* 0x0002400000047ab9 */ /* 0x000fe20000000800 */
[----:B------:R-:W-:Y:S02]  /*10a0*/  SHF.R.U32.HI R3, RZ, R14, R5 ;  /* 0x0000000eff037219 */ /* 0x000fe40000011605 */
[----:B------:R-:W-:-:S03]  /*10b0*/  IADD3 R7, P0, RZ, -R25, RZ ;  /* 0x80000019ff077210 */ /* 0x000fc60007f1e0ff */
[----:B------:R-:W3:Y:S02]  /*10c0*/  LDC R20, c[0x0][0x8c0] ;  /* 0x00023000ff147b82 */ /* 0x000ee40000000800 */
[----:B------:R-:W-:Y:S02]  /*10d0*/  IMAD.X R3, RZ, RZ, ~R3, P0 ;  /* 0x000000ffff037224 */ /* 0x000fe400000e0e03 */
[----:B------:R-:W-:-:S04]  /*10e0*/  IMAD.WIDE.U32 R4, R7, R22, R16 ;  /* 0x0000001607047225 */ /* 0x000fc800078e0010 */
[----:B------:R-:W4:Y:S01]  /*10f0*/  LDC R14, c[0x0][0x8b0] ;  /* 0x00022c00ff0e7b82 */ /* 0x000f220000000800 */
[----:B------:R-:W-:-:S04]  /*1100*/  IMAD R6, R3, R22, RZ ;  /* 0x0000001603067224 */ /* 0x000fc800078e02ff */
[----:B------:R-:W-:Y:S02]  /*1110*/  IMAD R3, R7, R23, R6 ;  /* 0x0000001707037224 */ /* 0x000fe400078e0206 */
[----:B------:R-:W-:Y:S01]  /*1120*/  IMAD R23, R11, R24, R8 ;  /* 0x000000180b177224 */ /* 0x000fe200078e0208 */
[----:B------:R-:W1:Y:S01]  /*1130*/  LDC R22, c[0x0][0x8a8] ;  /* 0x00022a00ff167b82 */ /* 0x000e620000000800 */
[----:B------:R-:W-:Y:S01]  /*1140*/  IMAD.IADD R3, R5, 0x1, R3 ;  /* 0x0000000105037824 */ /* 0x000fe200078e0203 */
[----:B--2---:R-:W-:-:S04]  /*1150*/  ISETP.NE.U32.AND P0, PT, R26, RZ, PT ;  /* 0x000000ff1a00720c */ /* 0x004fc80003f05070 */
[----:B------:R-:W-:Y:S02]  /*1160*/  ISETP.NE.AND.EX P0, PT, R27, RZ, PT, P0 ;  /* 0x000000ff1b00720c */ /* 0x000fe40003f05300 */
[----:B------:R-:W2:Y:S01]  /*1170*/  LDC R13, c[0x0][0x8f0] ;  /* 0x00023c00ff0d7b82 */ /* 0x000ea20000000800 */
[-CC-:B---3--:R-:W-:Y:S02]  /*1180*/  SHF.R.U64 R12, R4, R20.reuse, R3.reuse ;  /* 0x00000014040c7219 */ /* 0x188fe40000001203 */
[----:B------:R-:W-:-:S05]  /*1190*/  SHF.R.U32.HI R3, RZ, R20, R3 ;  /* 0x00000014ff037219 */ /* 0x000fca0000011603 */
[----:B------:R-:W3:Y:S01]  /*11a0*/  LDC R15, c[0x0][0x8e0] ;  /* 0x00023800ff0f7b82 */ /* 0x000ee20000000800 */
[-CC-:B----4-:R-:W-:Y:S02]  /*11b0*/  SHF.R.U64 R20, R12, R14.reuse, R3.reuse ;  /* 0x0000000e0c147219 */ /* 0x190fe40000001203 */
[----:B------:R-:W-:Y:S01]  /*11c0*/  SHF.R.U32.HI R4, RZ, R14, R3 ;  /* 0x0000000eff047219 */ /* 0x000fe20000011603 */
[----:B------:R-:W-:-:S03]  /*11d0*/  IMAD.MOV.U32 R3, RZ, RZ, -0x1 ;  /* 0xffffffffff037424 */ /* 0x000fc600078e00ff */
[--C-:B------:R-:W-:Y:S01]  /*11e0*/  SHF.R.U64 R14, R20, UR4, R4.reuse ;  /* 0x00000004140e7c19 */ /* 0x100fe20008001204 */
[----:B------:R-:W4:Y:S01]  /*11f0*/  LDC R21, c[0x0][0x8b8] ;  /* 0x00022e00ff157b82 */ /* 0x000f220000000800 */
[----:B------:R-:W-:Y:S02]  /*1200*/  SHF.L.U32 R3, R3, UR4, RZ ;  /* 0x0000000403037c19 */ /* 0x000fe400080006ff */
[----:B------:R-:W-:Y:S01]  /*1210*/  SHF.R.U32.HI R5, RZ, UR4, R4 ;  /* 0x00000004ff057c19 */ /* 0x000fe20008011604 */
[----:B------:R-:W-:Y:S01]  /*1220*/  IMAD.MOV.U32 R4, RZ, RZ, R14 ;  /* 0x000000ffff047224 */ /* 0x000fe200078e000e */
[----:B------:R-:W-:Y:S01]  /*1230*/  LOP3.LUT R3, RZ, R3, RZ, 0x33, !PT ;  /* 0x00000003ff037212 */ /* 0x000fe200078e33ff */
[----:B-1----:R-:W-:Y:S06]  /*1240*/  @!P0 BRA `(.L_x_16) ;  /* 0x0000000000288947 */ /* 0x002fec0003800000 */
[----:B------:R-:W1:Y:S02]  /*1250*/  LDC R9, c[0x0][0x8f4] ;  /* 0x00023d00ff097b82 */ /* 0x000e640000000800 */
[----:B-1----:R-:W-:-:S05]  /*1260*/  IADD3 R9, P0, R14, R9, RZ ;  /* 0x000000090e097210 */ /* 0x002fca0007f1e0ff */
        /* <DEDUP_REMOVED lines=8> */
.L_x_16:
[----:B--2---:R-:W-:Y:S01]  /*12f0*/  SHF.R.U64 R4, R4, R13, R5 ;  /* 0x0000000d04047219 */ /* 0x004fe20000001205 */
[----:B------:R-:W-:Y:S01]  /*1300*/  USHF.L.U32 UR4, UR37, UR4, URZ ;  /* 0x0000000425047299 */ /* 0x000fe2000800063f */
[----:B------:R-:W-:Y:S01]  /*1310*/  LOP3.LUT R3, R20, R3, RZ, 0xc0, !PT ;  /* 0x0000000314037212 */ /* 0x000fe200078ec0ff */
[----:B------:R-:W-:Y:S01]  /*1320*/  VIADD R5, R22, 0xffffffff ;  /* 0xffffffff16057836 */ /* 0x000fe20000000000 */
[----:B------:R-:W-:Y:S01]  /*1330*/  SEL R10, R10, R23, !P1 ;  /* 0x000000170a0a7207 */ /* 0x000fe20004800000 */
[----:B------:R-:W-:Y:S01]  /*1340*/  IMAD.MOV R6, RZ, RZ, -R4 ;  /* 0x000000ffff067224 */ /* 0x000fe200078e0a04 */
[----:B------:R-:W-:Y:S01]  /*1350*/  R2UR UR47, R25 ;  /* 0x00000000192f72ca */ /* 0x000fe200000e0000 */
[----:B------:R-:W-:Y:S01]  /*1360*/  IMAD R7, R4, UR4, R3 ;  /* 0x0000000404077c24 */ /* 0x000fe2000f8e0203 */
[----:B------:R-:W-:Y:S01]  /*1370*/  LOP3.LUT R5, R12, R5, RZ, 0xc0, !PT ;  /* 0x000000050c057212 */ /* 0x000fe200078ec0ff */
[----:B---3--:R-:W-:Y:S02]  /*1380*/  IMAD R3, R6, R15, R14 ;  /* 0x0000000f06037224 */ /* 0x008fe400078e020e */
[----:B----4-:R-:W-:-:S02]  /*1390*/  IMAD R10, R7, R21, R10 ;  /* 0x00000015070a7224 */ /* 0x010fc400078e020a */
[----:B------:R-:W-:Y:S02]  /*13a0*/  IMAD R3, R3, R22, R5 ;  /* 0x0000001603037224 */ /* 0x000fe400078e0205 */
[----:B------:R-:W-:-:S03]  /*13b0*/  IMAD.MOV.U32 R4, RZ, RZ, 0x1 ;  /* 0x00000001ff047424 */ /* 0x000fc600078e00ff */
[----:B------:R-:W-:Y:S02]  /*13c0*/  SEL R23, R3, R10, !P1 ;  /* 0x0000000a03177207 */ /* 0x000fe40004800000 */
[----:B------:R-:W-:Y:S02]  /*13d0*/  SEL R22, R10, R3, !P1 ;  /* 0x000000030a167207 */ /* 0x000fe40004800000 */
[----:B------:R-:W-:-:S07]  /*13e0*/  PRMT R3, R4, 0x7610, R3 ;  /* 0x0000761004037816 */ /* 0x000fce0000000003 */
.L_x_14:
[----:B------:R-:W-:-:S08]  /*13f0*/  NOP ;  /* 0x0000000000007918 */ /* 0x000fd00000000000 */
[----:B------:R-:W2:Y:S02]  /*1400*/  USETMAXREG.TRY_ALLOC.CTAPOOL UP0, 0xe8 ;  /* 0x000000e8000079c8 */ /* 0x000ea40008000600 */
[----:B--2---:R-:W-:-:S13]  /*1410*/  PLOP3.LUT P0, PT, PT, PT, UP0, 0x80, 0x0 ;  /* 0x000000000000781c */ /* 0x004fda0003f0f008 */
[----:B------:R-:W-:Y:S05]  /*1420*/  @!P0 BRA `(.L_x_14) ;  /* 0xfffffffc00f08947 */ /* 0x000fea000383ffff */
[----:B------:R-:W-:Y:S02]  /*1430*/  ULDC.64 UR4, c[0x0][0x590] ;  /* 0x0001640000047ab9 */ /* 0x000fe40000000a00 */
[----:B------:R-:W-:Y:S02]  /*1440*/  IMAD.U32 R107, RZ, RZ, UR4 ;  /* 0x00000004ff6b7e24 */ /* 0x000fe4000f8e00ff */
[----:B------:R-:W-:-:S03]  /*1450*/  IMAD.U32 R109, RZ, RZ, UR5 ;  /* 0x00000005ff6d7e24 */ /* 0x000fc6000f8e00ff */
[----:B------:R-:W-:-:S04]  /*1460*/  ISETP.NE.U32.AND P1, PT, R107, RZ, PT ;  /* 0x000000ff6b00720c */ /* 0x000fc80003f25070 */
[----:B------:R-:W-:-:S13]  /*1470*/  ISETP.NE.AND.EX P0, PT, R109, RZ, PT, P1 ;  /* 0x000000ff6d00720c */ /* 0x000fda0003f05310 */
[----:B------:R-:W-:Y:S05]  /*1480*/  @P0 BRA `(.L_x_17) ;  /* 0x00000000002c0947 */ /* 0x000fea0003800000 */
[----:B------:R-:W-:Y:S02]  /*1490*/  ULDC.64 UR4, c[0x0][0x588] ;  /* 0x0001620000047ab9 */ /* 0x000fe40000000a00 */
[----:B------:R-:W-:-:S04]  /*14a0*/  ISETP.NE.U32.AND P0, PT, RZ, UR4, PT ;  /* 0x00000004ff007c0c */ /* 0x000fc8000bf05070 */
[----:B------:R-:W-:-:S13]  /*14b0*/  ISETP.NE.AND.EX P0, PT, RZ, UR5, PT, P0 ;  /* 0x00000005ff007c0c */ /* 0x000fda000bf05300 */
[----:B------:R-:W-:Y:S05]  /*14c0*/  @!P0 BRA `(.L_x_18) ;  /* 0x0000000000108947 */ /* 0x000fea0003800000 */
[----:B------:R-:W2:Y:S02]  /*14d0*/  LDC.64 R4, c[0x0][0x588] ;  /* 0x00016200ff047b82 */ /* 0x000ea40000000a00 */
[----:B--2---:R2:W5:Y:S01]  /*14e0*/  LDG.E R91, desc[UR54][R4.64] ;  /* 0x00000036045b7981 */ /* 0x004562000c1e1900 */
[----:B------:R-:W-:Y:S01]  /*14f0*/  IMAD.MOV.U32 R90, RZ, RZ, 0x1 ;  /* 0x00000001ff5a7424 */ /* 0x000fe200078e00ff */
[----:B------:R-:W-:Y:S06]  /*1500*/  BRA `(.L_x_17) ;  /* 0x00000000000c7947 */ /* 0x000fec0003800000 */
.L_x_18:
[----:B------:R-:W-:Y:S01]  /*1510*/  ULDC UR4, c[0x0][0x580] ;  /* 0x0001600000047ab9 */ /* 0x000fe20000000800 */
[----:B------:R-:W-:Y:S02]  /*1520*/  IMAD.MOV.U32 R90, RZ, RZ, 0x1 ;  /* 0x00000001ff5a7424 */ /* 0x000fe400078e00ff */
[----:B------:R-:W-:-:S07]  /*1530*/  IMAD.U32 R91, RZ, RZ, UR4 ;  /* 0x00000004ff5b7e24 */ /* 0x000fce000f8e00ff */
.L_x_17:
[----:B------:R-:W-:Y:S02]  /*1540*/  ULDC.64 UR4, c[0x0][0x5b0] ;  /* 0x00016c0000047ab9 */ /* 0x000fe40000000a00 */
[----:B------:R-:W-:-:S04]  /*1550*/  ISETP.NE.U32.AND P0, PT, RZ, UR4, PT ;  /* 0x00000004ff007c0c */ /* 0x000fc8000bf05070 */
[----:B------:R-:W-:-:S13]  /*1560*/  ISETP.NE.AND.EX P0, PT, RZ, UR5, PT, P0 ;  /* 0x00000005ff007c0c */ /* 0x000fda000bf05300 */
[----:B------:R-:W-:Y:S05]  /*1570*/  @P0 BRA `(.L_x_19) ;  /* 0x0000000000240947 */ /* 0x000fea0003800000 */
[----:B------:R-:W-:Y:S02]  /*1580*/  ULDC.64 UR4, c[0x0][0x5a8] ;  /* 0x00016a0000047ab9 */ /* 0x000fe40000000a00 */
[----:B------:R-:W-:-:S04]  /*1590*/  ISETP.NE.U32.AND P0, PT, RZ, UR4, PT ;  /* 0x00000004ff007c0c */ /* 0x000fc8000bf05070 */
[----:B------:R-:W-:-:S13]  /*15a0*/  ISETP.NE.AND.EX P0, PT, RZ, UR5, PT, P0 ;  /* 0x00000005ff007c0c */ /* 0x000fda000bf05300 */
[----:B------:R-:W-:Y:S05]  /*15b0*/  @!P0 BRA `(.L_x_20) ;  /* 0x00000000000c8947 */ /* 0x000fea0003800000 */
[----:B------:R-:W3:Y:S02]  /*15c0*/  LDC.64 R92, c[0x0][0x5a8] ;  /* 0x00016a00ff5c7b82 */ /* 0x000ee40000000a00 */
[----:B---3--:R3:W5:Y:S01]  /*15d0*/  LDG.E R92, desc[UR54][R92.64] ;  /* 0x000000365c5c7981 */ /* 0x008762000c1e1900 */
[----:B------:R-:W-:Y:S05]  /*15e0*/  BRA `(.L_x_19) ;  /* 0x0000000000087947 */ /* 0x000fea0003800000 */
.L_x_20:
[----:B------:R-:W-:Y:S02]  /*15f0*/  ULDC UR4, c[0x0][0x5a0] ;  /* 0x0001680000047ab9 */ /* 0x000fe40000000800 */
[----:B------:R-:W-:-:S07]  /*1600*/  IMAD.U32 R92, RZ, RZ, UR4 ;  /* 0x00000004ff5c7e24 */ /* 0x000fce000f8e00ff */
.L_x_19:
[----:B------:R-:W-:Y:S01]  /*1610*/  LOP3.LUT P2, RZ, R3, 0xff, RZ, 0xc0, !PT ;  /* 0x000000ff03ff7812 */ /* 0x000fe2000784c0ff */
[----:B------:R-:W-:Y:S01]  /*1620*/  UMOV UR39, URZ ;  /* 0x0000003f00277c82 */ /* 0x000fe20008000000 */
[----:B------:R-:W-:-:S11]  /*1630*/  PLOP3.LUT P0, PT, PT, PT, PT, 0x80, 0x0 ;  /* 0x000000000000781c */ /* 0x000fd60003f0f070 */
[----:B------:R-:W-:Y:S05]  /*1640*/  @!P2 BRA `(.L_x_21) ;  /* 0x0000003400d4a947 */ /* 0x000fea0003800000 */
[----:B---3--:R-:W3:Y:S01]  /*1650*/  LDC R93, c[0x0][0x900] ;  /* 0x00024000ff5d7b82 */ /* 0x008ee20000000800 */
[C---:B------:R-:W-:Y:S01]  /*1660*/  IMAD.SHL.U32 R6, R0.reuse, 0x10, RZ ;  /* 0x0000001000067824 */ /* 0x040fe200078e00ff */
[----:B------:R-:W-:Y:S01]  /*1670*/  ULDC UR4, c[0x0][0x28c] ;  /* 0x0000a30000047ab9 */ /* 0x000fe20000000800 */
[----:B------:R-:W-:Y:S01]  /*1680*/  IMAD.SHL.U32 R3, R0, 0x20, RZ ;  /* 0x0000002000037824 */ /* 0x000fe200078e00ff */
[----:B------:R-:W-:Y:S01]  /*1690*/  UIADD3 UR4, UR4, 0x3f, URZ ;  /* 0x0000003f04047890 */ /* 0x000fe2000fffe03f */
[----:B--2---:R-:W-:Y:S01]  /*16a0*/  SHF.R.U32.HI R5, RZ, 0x1, R0 ;  /* 0x00000001ff057819 */ /* 0x004fe20000011600 */
[----:B------:R-:W-:Y:S01]  /*16b0*/  IMAD.MOV.U32 R8, RZ, RZ, 0x1 ;  /* 0x00000001ff087424 */ /* 0x000fe200078e00ff */
[----:B------:R-:W-:Y:S01]  /*16c0*/  LOP3.LUT R6, R6, 0xe00, RZ, 0xc0, !PT ;  /* 0x00000e0006067812 */ /* 0x000fe200078ec0ff */
[----:B------:R-:W-:Y:S01]  /*16d0*/  USHF.R.S32.HI UR5, URZ, 0x1f, UR4 ;  /* 0x0000001f3f057899 */ /* 0x000fe20008011404 */
[----:B------:R-:W-:Y:S01]  /*16e0*/  LOP3.LUT R4, R3, 0xc0, RZ, 0xc0, !PT ;  /* 0x000000c003047812 */ /* 0x000fe200078ec0ff */
[----:B------:R-:W-:Y:S01]  /*16f0*/  IMAD.MOV.U32 R97, RZ, RZ, 0x10 ;  /* 0x00000010ff617424 */ /* 0x000fe200078e00ff */
[----:B------:R-:W-:Y:S01]  /*1700*/  LOP3.LUT R6, R6, 0x20, R3, 0xf8, !PT ;  /* 0x0000002006067812 */ /* 0x000fe200078ef803 */
[----:B------:R-:W-:Y:S01]  /*1710*/  ULEA.HI UR5, UR5, UR4, URZ, 0x6 ;  /* 0x0000000405057291 */ /* 0x000fe2000f8f303f */
[----:B------:R-:W-:Y:S01]  /*1720*/  LOP3.LUT R4, R4, 0x8, R5, 0xf8, !PT ;  /* 0x0000000804047812 */ /* 0x000fe200078ef805 */
[----:B------:R-:W-:Y:S01]  /*1730*/  IMAD.SHL.U32 R5, R0, 0x4, RZ ;  /* 0x0000000400057824 */ /* 0x000fe200078e00ff */
[----:B------:R-:W-:Y:S01]  /*1740*/  LOP3.LUT R3, R6, 0x100, R3, 0xf8, !PT ;  /* 0x0000010006037812 */ /* 0x000fe200078ef803 */
[----:B------:R-:W-:Y:S01]  /*1750*/  IMAD.MOV.U32 R6, RZ, RZ, -0x1 ;  /* 0xffffffffff067424 */ /* 0x000fe200078e00ff */
[----:B------:R-:W-:Y:S01]  /*1760*/  USHF.R.S32.HI UR43, URZ, 0x6, UR5 ;  /* 0x000000063f2b7899 */ /* 0x000fe20008011405 */
[C---:B------:R-:W-:Y:S01]  /*1770*/  LOP3.LUT P0, RZ, R0.reuse, 0x4, RZ, 0xc0, !PT ;  /* 0x0000000400ff7812 */ /* 0x040fe2000780c0ff */
[----:B------:R-:W-:Y:S01]  /*1780*/  IMAD.MOV.U32 R95, RZ, RZ, 0x1 ;  /* 0x00000001ff5f7424 */ /* 0x000fe200078e00ff */
[----:B------:R-:W-:Y:S01]  /*1790*/  LOP3.LUT R0, R0, 0xff, RZ, 0xc0, !PT ;  /* 0x000000ff00007812 */ /* 0x000fe200078ec0ff */
[----:B------:R-:W-:Y:S01]  /*17a0*/  UISETP.LT.AND UP0, UPT, UR43, 0x1, UPT ;  /* 0x000000012b00788c */ /* 0x000fe2000bf01270 */
[----:B------:R-:W-:Y:S01]  /*17b0*/  LOP3.LUT R4, R4, 0x18, R5, 0x78, !PT ;  /* 0x0000001804047812 */ /* 0x000fe200078e7805 */
[----:B------:R-:W-:Y:S01]  /*17c0*/  ULDC.64 UR56, c[0x0][0x198] ;  /* 0x0000660000387ab9 */ /* 0x000fe20000000a00 */
[-C--:B---3--:R-:W-:Y:S01]  /*17d0*/  SHF.L.U32 R6, R6, R93.reuse, RZ ;  /* 0x0000005d06067219 */ /* 0x088fe200000006ff */
[----:B------:R-:W-:Y:S01]  /*17e0*/  USEL UR48, UR43, 0x1, UP0 ;  /* 0x000000012b307887 */ /* 0x000fe20008000000 */
[----:B------:R-:W-:Y:S01]  /*17f0*/  LOP3.LUT R94, R3, R4, RZ, 0xfc, !PT ;  /* 0x00000004035e7212 */ /* 0x000fe200078efcff */
[----:B------:R-:W-:Y:S01]  /*1800*/  VIADD R98, R0, 0x1f ;  /* 0x0000001f00627836 */ /* 0x000fe20000000000 */
[----:B------:R-:W-:Y:S01]  /*1810*/  SHF.L.U32 R93, R8, R93, RZ ;  /* 0x0000005d085d7219 */ /* 0x000fe200000006ff */
[----:B------:R-:W-:Y:S01]  /*1820*/  UMOV UR40, URZ ;  /* 0x0000003f00287c82 */ /* 0x000fe20008000000 */
[----:B------:R-:W-:Y:S01]  /*1830*/  LOP3.LUT R99, R19, 0x1, RZ, 0xfc, !PT ;  /* 0x0000000113637812 */ /* 0x000fe200078efcff */
[----:B------:R-:W-:Y:S01]  /*1840*/  UMOV UR41, URZ ;  /* 0x0000003f00297c82 */ /* 0x000fe20008000000 */
[----:B------:R-:W-:Y:S01]  /*1850*/  LOP3.LUT R101, R18, 0x1, RZ, 0xfc, !PT ;  /* 0x0000000112657812 */ /* 0x000fe200078efcff */
[----:B------:R-:W-:Y:S01]  /*1860*/  UIADD3 UR48, UR43, -UR48, URZ ;  /* 0x800000302b307290 */ /* 0x000fe2000fffe03f */
[----:B------:R-:W-:Y:S01]  /*1870*/  SHF.R.U32.HI R103, RZ, 0x7, R0 ;  /* 0x00000007ff677819 */ /* 0x000fe20000011600 */
[----:B------:R-:W-:Y:S01]  /*1880*/  UMOV UR42, URZ ;  /* 0x0000003f002a7c82 */ /* 0x000fe20008000000 */
[----:B------:R-:W-:Y:S01]  /*1890*/  SEL R97, R97, 0xfffffff0, !P0 ;  /* 0xfffffff061617807 */ /* 0x000fe20004000000 */
[----:B------:R-:W-:Y:S01]  /*18a0*/  UMOV UR39, URZ ;  /* 0x0000003f00277c82 */ /* 0x000fe20008000000 */
[----:B------:R-:W-:-:S07]  /*18b0*/  LOP3.LUT R96, RZ, R6, RZ, 0x33, !PT ;  /* 0x00000006ff607212 */ /* 0x000fce00078e33ff */
.L_x_96:
[----:B------:R-:W2:Y:S01]  /*18c0*/  SHFL.IDX PT, R0, R103, RZ, 0x1f ;  /* 0x00001fff67007589 */ /* 0x000ea200000e0000 */
[----:B------:R-:W3:Y:S01]  /*18d0*/  S2UR UR49, SR_CgaCtaId ;  /* 0x00000000003179c3 */ /* 0x000ee20000008800 */
[----:B------:R-:W-:Y:S01]  /*18e0*/  UMOV UR50, 0x400 ;  /* 0x0000040000327882 */ /* 0x000fe20000000000 */
[----:B--2---:R-:W-:Y:S01]  /*18f0*/  R2UR UR4, R0 ;  /* 0x00000000000472ca */ /* 0x004fe200000e0000 */
[----:B---3--:R-:W-:-:S12]  /*1900*/  ULEA UR50, UR49, UR50, 0x18 ;  /* 0x0000003231327291 */ /* 0x008fd8000f8ec03f */
[----:B------:R-:W-:-:S04]  /*1910*/  ULEA.HI UR5, UR4, UR4, URZ, 0x1 ;  /* 0x0000000404057291 */ /* 0x000fc8000f8f083f */
[----:B------:R-:W-:-:S04]  /*1920*/  ULOP3.LUT UR5, UR5, 0x7fffe, URZ, 0xc0, !UPT ;  /* 0x0007fffe05057892 */ /* 0x000fc8000f8ec03f */
[----:B------:R-:W-:-:S03]  /*1930*/  UIADD3 UR5, UR4, -UR5, URZ ;  /* 0x8000000504057290 */ /* 0x000fc6000fffe03f */
[----:B------:R-:W-:Y:S01]  /*1940*/  ULDC UR4, c[0x0][0x28c] ;  /* 0x0000a30000047ab9 */ /* 0x000fe20000000800 */
[----:B------:R-:W-:Y:S01]  /*1950*/  ULEA UR5, UR5, UR50, 0xd ;  /* 0x0000003205057291 */ /* 0x000fe2000f8e683f */
[----:B------:R-:W-:-:S03]  /*1960*/  ISETP.LT.AND P0, PT, RZ, UR4, PT ;  /* 0x00000004ff007c0c */ /* 0x000fc6000bf01270 */
[----:B------:R-:W-:-:S04]  /*1970*/  UIADD3 UR5, UR5, 0x8400, URZ ;  /* 0x0000840005057890 */ /* 0x000fc8000fffe03f */
[----:B------:R-:W-:-:S04]  /*1980*/  USHF.R.U32.HI UR5, URZ, 0x4, UR5 ;  /* 0x000000043f057899 */ /* 0x000fc80008011605 */
[----:B------:R-:W-:-:S04]  /*1990*/  ULOP3.LUT UR5, UR5, 0x3fff, URZ, 0xc0, !UPT ;  /* 0x00003fff05057892 */ /* 0x000fc8000f8ec03f */
[----:B------:R-:W-:Y:S01]  /*19a0*/  ULOP3.LUT UR44, UR5, 0x10000, URZ, 0xfc, !UPT ;  /* 0x00010000052c7892 */ /* 0x000fe2000f8efc3f */
[----:B-1----:R-:W-:Y:S11]  /*19b0*/  @P0 BRA `(.L_x_22) ;  /* 0x0000000000400947 */ /* 0x002ff60003800000 */
[----:B------:R-:W-:Y:S01]  /*19c0*/  MOV R0, 0x0 ;  /* 0x0000000000007802 */ /* 0x000fe20000000f00 */
[----:B------:R-:W-:Y:S01]  /*19d0*/  ULDC.64 UR4, c[0x4][0x70] ;  /* 0x01001c0000047ab9 */ /* 0x000fe20000000a00 */
[----:B------:R-:W-:Y:S01]  /*19e0*/  ULDC.64 UR6, c[0x4][0x8] ;  /* 0x0100020000067ab9 */ /* 0x000fe20000000a00 */
[----:B------:R-:W-:Y:S01]  /*19f0*/  IMAD.U32 R4, RZ, RZ, UR4 ;  /* 0x00000004ff047e24 */ /* 0x000fe2000f8e00ff */
[----:B------:R2:W3:Y:S01]  /*1a00*/  LDC.64 R14, c[0x4][R0] ;  /* 0x01000000000e7b82 */ /* 0x0004e20000000a00 */
[----:B------:R-:W-:Y:S01]  /*1a10*/  IMAD.U32 R5, RZ, RZ, UR5 ;  /* 0x00000005ff057e24 */ /* 0x000fe2000f8e00ff */
[----:B------:R-:W-:Y:S01]  /*1a20*/  ULDC.64 UR4, c[0x4][0x78] ;  /* 0x01001e0000047ab9 */ /* 0x000fe20000000a00 */
[----:B------:R-:W-:Y:S02]  /*1a30*/  IMAD.U32 R10, RZ, RZ, UR6 ;  /* 0x00000006ff0a7e24 */ /* 0x000fe4000f8e00ff */
[----:B------:R-:W-:Y:S02]  /*1a40*/  IMAD.U32 R6, RZ, RZ, UR4 ;  /* 0x00000004ff067e24 */ /* 0x000fe4000f8e00ff */
[----:B------:R-:W-:-:S02]  /*1a50*/  IMAD.U32 R7, RZ, RZ, UR5 ;  /* 0x00000005ff077e24 */ /* 0x000fc4000f8e00ff */
[----:B------:R-:W-:Y:S02]  /*1a60*/  IMAD.U32 R11, RZ, RZ, UR7 ;  /* 0x00000007ff0b7e24 */ /* 0x000fe4000f8e00ff */
[----:B------:R-:W-:Y:S02]  /*1a70*/  IMAD.MOV.U32 R8, RZ, RZ, 0x1e1 ;  /* 0x000001e1ff087424 */ /* 0x000fe400078e00ff */
[----:B------:R-:W-:Y:S02]  /*1a80*/  IMAD.MOV.U32 R12, RZ, RZ, 0x1 ;  /* 0x00000001ff0c7424 */ /* 0x000fe400078e00ff */
[----:B--2---:R-:W-:-:S07]  /*1a90*/  IMAD.MOV.U32 R13, RZ, RZ, RZ ;  /* 0x000000ffff0d7224 */ /* 0x004fce00078e00ff */
[----:B------:R-:W-:-:S07]  /*1aa0*/  LEPC R20, `(.L_x_22) ;  /* 0x000000001014794e */ /* 0x000fce0000000000 */
[----:B-1-3-5:R-:W-:Y:S05]  /*1ab0*/  CALL.ABS.NOINC R14 ;  /* 0x000000000e007343 */ /* 0x02afea0003c00000 */
.L_x_22:
[----:B------:R-:W-:-:S13]  /*1ac0*/  ISETP.NE.AND P0, PT, R99, 0x3, PT ;  /* 0x000000036300780c */ /* 0x000fda0003f05270 */
[----:B------:R-:W-:Y:S05]  /*1ad0*/  @!P0 BRA `(.L_x_23) ;  /* 0x0000000000048947 */ /* 0x000fea0003800000 */
[----:B-1----:R-:W-:Y:S01]  /*1ae0*/  BPT.TRAP 0x1 ;  /* 0x000000040000795c */ /* 0x002fe20000300000 */
.L_x_23:
[----:B------:R-:W-:Y:S02]  /*1af0*/  IMAD.U32 R3, RZ, RZ, UR42 ;  /* 0x0000002aff037e24 */ /* 0x000fe4000f8e00ff */
[----:B------:R-:W-:-:S03]  /*1b00*/  IMAD.U32 R0, RZ, RZ, UR41 ;  /* 0x00000029ff007e24 */ /* 0x000fc6000f8e00ff */
[----:B------:R-:W-:Y:S02]  /*1b10*/  LEA R3, R3, UR50, 0x3 ;  /* 0x0000003203037c11 */ /* 0x000fe4000f8e18ff */
[----:B------:R-:W-:-:S04]  /*1b20*/  SHF.L.U32 R0, R0, 0x1f, RZ ;  /* 0x0000001f00007819 */ /* 0x000fc800000006ff */
[----:B------:R2:W3:Y:S01]  /*1b30*/  SYNCS.PHASECHK.TRANS64.TRYWAIT P1, [R3+URZ], R0 ;  /* 0x00000000030075a7 */ /* 0x0004e2000802017f */
[----:B------:R-:W-:Y:S05]  /*1b40*/  @!P0 BRA `(.L_x_24) ;  /* 0x0000000000048947 */ /* 0x000fea0003800000 */
[----:B-1----:R-:W-:Y:S01]  /*1b50*/  BPT.TRAP 0x1 ;  /* 0x000000040000795c */ /* 0x002fe20000300000 */
.L_x_24:
[----:B------:R-:W-:-:S05]  /*1b60*/  IMAD.U32 R4, RZ, RZ, UR48 ;  /* 0x00000030ff047e24 */ /* 0x000fca000f8e00ff */
[----:B------:R-:W-:Y:S01]  /*1b70*/  ISETP.GE.AND P2, PT, R4, 0x1, PT ;  /* 0x000000010400780c */ /* 0x000fe20003f46270 */
[----:B---3--:R-:W-:-:S12]  /*1b80*/  @P1 BRA `(.L_x_25) ;  /* 0x0000000000081947 */ /* 0x008fd80003800000 */
[----:B------:R-:W3:Y:S02]  /*1b90*/  SYNCS.PHASECHK.TRANS64.TRYWAIT P1, [R3+URZ], R0 ;  /* 0x00000000030075a7 */ /* 0x000ee4000802017f */
[----:B---3--:R-:W-:Y:S05]  /*1ba0*/  @!P1 BRA `(.L_x_26) ;  /* 0x0000005c004c9947 */ /* 0x008fea0003800000 */
.L_x_25:
[----:B------:R-:W-:Y:S05]  /*1bb0*/  WARPSYNC.ALL ;  /* 0x0000000000007948 */ /* 0x000fea0003800000 */
[----:B------:R-:W-:Y:S01]  /*1bc0*/  UIADD3 UR4, UR50, 0x20400, URZ ;  /* 0x0002040032047890 */ /* 0x000fe2000fffe03f */
[----:B------:R-:W-:Y:S01]  /*1bd0*/  WARPGROUP.ARRIVE ;  /* 0x00000000000079c5 */ /* 0x000fe20000000000 */
[----:B------:R-:W-:Y:S02]  /*1be0*/  ULEA UR9, UR42, UR44, 0xa ;  /* 0x0000002c2a097291 */ /* 0x000fe4000f8e503f */
[----:B------:R-:W-:Y:S01]  /*1bf0*/  USHF.R.U32.HI UR4, URZ, 0x4, UR4 ;  /* 0x000000043f047899 */ /* 0x000fe20008011604 */
[----:B------:R-:W-:Y:S01]  /*1c00*/  UMOV UR5, 0x40000040 ;  /* 0x4000004000057882 */ /* 0x000fe20000000000 */
[----:B------:R-:W-:-:S02]  /*1c10*/  UMOV UR7, 0x40000040 ;  /* 0x4000004000077882 */ /* 0x000fc40000000000 */
[----:B------:R-:W-:-:S04]  /*1c20*/  ULOP3.LUT UR4, UR4, 0x3fff, URZ, 0xc0, !UPT ;  /* 0x00003fff04047892 */ /* 0x000fc8000f8ec03f */
[----:B------:R-:W-:-:S03]  /*1c30*/  ULOP3.LUT UR8, UR4, 0x10000, URZ, 0xfc, !UPT ;  /* 0x0001000004087892 */ /* 0x000fc6000f8efc3f */
[----:B------:R-:W-:Y:S01]  /*1c40*/  UMOV UR4, UR9 ;  /* 0x0000000900047c82 */ /* 0x000fe20008000000 */
[----:B------:R-:W-:-:S07]  /*1c50*/  ULEA UR10, UR42, UR8, 0xa ;  /* 0x000000082a0a7291 */ /* 0x000fce000f8e503f */
[----:B------:R-:W-:Y:S02]  /*1c60*/  UMOV UR6, UR10 ;  /* 0x0000000a00067c82 */ /* 0x000fe40008000000 */
[----:B------:R-:W-:Y:S01]  /*1c70*/  HGMMA.64x128x16.F32.BF16 R24, gdesc[UR4], RZ, !UPT, gsb0 ;  /* 0x01e00000041879f0 */ /* 0x000fe2000c0018ff */
[----:B------:R-:W-:Y:S02]  /*1c80*/  UIADD3 UR4, UR9, 0x2, URZ ;  /* 0x0000000209047890 */ /* 0x000fe4000fffe03f */
[----:B------:R-:W-:Y:S01]  /*1c90*/  UIADD3 UR6, UR10, 0x2, URZ ;  /* 0x000000020a067890 */ /* 0x000fe2000fffe03f */
[----:B------:R-:W-:Y:S01]  /*1ca0*/  UMOV UR5, 0x40000040 ;  /* 0x4000004000057882 */ /* 0x000fe20000000000 */
[----:B------:R-:W-:Y:S01]  /*1cb0*/  UMOV UR7, 0x40000040 ;  /* 0x4000004000077882 */ /* 0x000fe20000000000 */
[----:B------:R-:W-:Y:S02]  /*1cc0*/  WARPGROUP.DEPBAR.LE gsb0, 0x0 ;  /* 0x00008000000079c5 */ /* 0x000fe40000010000 */
[----:B------:R-:W-:-:S06]  /*1cd0*/  WARPGROUP.ARRIVE ;  /* 0x00000000000079c5 */ /* 0x000fcc0000000000 */
[----:B------:R-:W-:Y:S01]  /*1ce0*/  HGMMA.64x128x16.F32.BF16 R24, gdesc[UR4], R24, gsb0 ;  /* 0x01e00000041879f0 */ /* 0x000fe20008001818 */
        /* <DEDUP_REMOVED lines=13> */
[----:B------:R-:W-:Y:S03]  /*1dc0*/  HGMMA.64x128x16.F32.BF16 R24, gdesc[UR4], R24, gsb0 ;  /* 0x01e00000041879f0 */ /* 0x000fe60008001818 */
[----:B------:R-:W-:Y:S02]  /*1dd0*/  WARPGROUP.DEPBAR.LE gsb0, 0x0 ;  /* 0x00008000000079c5 */ /* 0x000fe40000010000 */
[----:B------:R-:W-:Y:S05]  /*1de0*/  @!P2 BRA `(.L_x_27) ;  /* 0x000000040014a947 */ /* 0x000fea0003800000 */
[----:B------:R-:W-:Y:S01]  /*1df0*/  UIADD3 UR4, UR42, 0x1, URZ ;  /* 0x000000012a047890 */ /* 0x000fe2000fffe03f */
[----:B--23--:R-:W-:Y:S02]  /*1e00*/  IMAD.U32 R0, RZ, RZ, UR48 ;  /* 0x00000030ff007e24 */ /* 0x00cfe4000f8e00ff */
[----:B------:R-:W-:Y:S01]  /*1e10*/  IMAD.U32 R3, RZ, RZ, UR42 ;  /* 0x0000002aff037e24 */ /* 0x000fe2000f8e00ff */
[----:B------:R-:W-:-:S04]  /*1e20*/  UISETP.NE.AND UP0, UPT, UR4, 0x6, UPT ;  /* 0x000000060400788c */ /* 0x000fc8000bf05270 */
[----:B------:R-:W-:Y:S02]  /*1e30*/  USEL UR5, URZ, 0x1, UP0 ;  /* 0x000000013f057887 */ /* 0x000fe40008000000 */
[----:B------:R-:W-:Y:S02]  /*1e40*/  USEL UR9, UR4, URZ, UP0 ;  /* 0x0000003f04097287 */ /* 0x000fe40008000000 */
[----:B------:R-:W-:-:S06]  /*1e50*/  ULOP3.LUT UR5, UR41, UR5, URZ, 0x3c, !UPT ;  /* 0x0000000529057292 */ /* 0x000fcc000f8e3c3f */
[----:B------:R-:W-:-:S07]  /*1e60*/  IMAD.U32 R6, RZ, RZ, UR5 ;  /* 0x00000005ff067e24 */ /* 0x000fce000f8e00ff */
.L_x_34:
[----:B------:R-:W-:Y:S05]  /*1e70*/  @!P0 BRA `(.L_x_28) ;  /* 0x0000000000048947 */ /* 0x000fea0003800000 */
[----:B-1----:R-:W-:Y:S01]  /*1e80*/  BPT.TRAP 0x1 ;  /* 0x000000040000795c */ /* 0x002fe20000300000 */
.L_x_28:
[----:B------:R-:W-:Y:S01]  /*1e90*/  ULEA UR4, UR9, UR50, 0x3 ;  /* 0x0000003209047291 */ /* 0x000fe2000f8e183f */
[----:B------:R-:W-:-:S08]  /*1ea0*/  SHF.L.U32 R4, R6, 0x1f, RZ ;  /* 0x0000001f06047819 */ /* 0x000fd000000006ff */
[----:B------:R2:W3:Y:S01]  /*1eb0*/  SYNCS.PHASECHK.TRANS64.TRYWAIT P1, [UR4], R4 ;  /* 0x00000004ff0075a7 */ /* 0x0004e20008020144 */
[----:B------:R-:W-:Y:S05]  /*1ec0*/  @!P0 BRA `(.L_x_29) ;  /* 0x0000000000048947 */ /* 0x000fea0003800000 */
[----:B-1----:R-:W-:Y:S01]  /*1ed0*/  BPT.TRAP 0x1 ;  /* 0x000000040000795c */ /* 0x002fe20000300000 */
.L_x_29:
[----:B---3--:R-:W-:Y:S05]  /*1ee0*/  @P1 BRA `(.L_x_30) ;  /* 0x0000000000081947 */ /* 0x008fea0003800000 */
[----:B------:R-:W3:Y:S02]  /*1ef0*/  SYNCS.PHASECHK.TRANS64.TRYWAIT P1, [UR4], R4 ;  /* 0x00000004ff0075a7 */ /* 0x000ee40008020144 */
[----:B---3--:R-:W-:Y:S05]  /*1f00*/  @!P1 BRA `(.L_x_31) ;  /* 0x0000005800889947 */ /* 0x008fea0003800000 */
.L_x_30:
[----:B------:R-:W-:Y:S01]  /*1f10*/  ULEA UR10, UR9, UR44, 0xa ;  /* 0x0000002c090a7291 */ /* 0x000fe2000f8e503f */
[----:B------:R-:W-:Y:S01]  /*1f20*/  WARPGROUP.ARRIVE ;  /* 0x00000000000079c5 */ /* 0x000fe20000000000 */
[----:B------:R-:W-:Y:S01]  /*1f30*/  ULEA UR11, UR9, UR8, 0xa ;  /* 0x00000008090b7291 */ /* 0x000fe2000f8e503f */
[----:B------:R-:W-:Y:S01]  /*1f40*/  UMOV UR5, 0x40000040 ;  /* 0x4000004000057882 */ /* 0x000fe20000000000 */
[----:B------:R-:W-:-:S03]  /*1f50*/  UMOV UR7, 0x40000040 ;  /* 0x4000004000077882 */ /* 0x000fc60000000000 */
[----:B------:R-:W-:Y:S02]  /*1f60*/  UMOV UR4, UR10 ;  /* 0x0000000a00047c82 */ /* 0x000fe40008000000 */
[----:B------:R-:W-:Y:S02]  /*1f70*/  UMOV UR6, UR11 ;  /* 0x0000000b00067c82 */ /* 0x000fe40008000000 */
[----:B------:R-:W-:Y:S01]  /*1f80*/  HGMMA.64x128x16.F32.BF16 R24, gdesc[UR4], R24, gsb0 ;  /* 0x01e00000041879f0 */ /* 0x000fe20008001818 */
[----:B------:R-:W-:Y:S02]  /*1f90*/  UIADD3 UR4, UR10, 0x2, URZ ;  /* 0x000000020a047890 */ /* 0x000fe4000fffe03f */
[----:B------:R-:W-:Y:S01]  /*1fa0*/  UIADD3 UR6, UR11, 0x2, URZ ;  /* 0x000000020b067890 */ /* 0x000fe2000fffe03f */
[----:B------:R-:W-:Y:S01]  /*1fb0*/  UMOV UR5, 0x40000040 ;  /* 0x4000004000057882 */ /* 0x000fe20000000000 */
[----:B------:R-:W-:Y:S01]  /*1fc0*/  UMOV UR7, 0x40000040 ;  /* 0x4000004000077882 */ /* 0x000fe20000000000 */
[----:B------:R-:W-:-:S02]  /*1fd0*/  WARPGROUP.DEPBAR.LE gsb0, 0x0 ;  /* 0x00008000000079c5 */ /* 0x000fc40000010000 */
        /* <DEDUP_REMOVED lines=18> */
[----:B-1----:R-:W-:Y:S01]  /*2100*/  BPT.TRAP 0x1 ;  /* 0x000000040000795c */ /* 0x002fe20000300000 */
.L_x_32:
[----:B------:R-:W-:-:S13]  /*2110*/  ISETP.NE.AND P1, PT, R89, RZ, PT ;  /* 0x000000ff5900720c */ /* 0x000fda0003f25270 */
[----:B--23--:R-:W-:-:S05]  /*2120*/  @P1 LEA R4, R3, UR50, 0x3 ;  /* 0x0000003203041c11 */ /* 0x00cfca000f8e18ff */
[----:B------:R-:W-:-:S05]  /*2130*/  @P1 VIADD R5, R4, 0x30 ;  /* 0x0000003004051836 */ /* 0x000fca0000000000 */
[----:B------:R-:W-:-:S04]  /*2140*/  @P1 PRMT R5, R88, 0x654, R5 ;  /* 0x0000065458051816 */ /* 0x000fc80000000005 */
[----:B------:R2:W-:Y:S01]  /*2150*/  @P1 SYNCS.ARRIVE.TRANS64.RED.A1T0 RZ, [R5+URZ], RZ ;  /* 0x000000ff05ff19a7 */ /* 0x0005e2000810043f */
[----:B------:R-:W-:-:S13]  /*2160*/  ISETP.GT.U32.AND P1, PT, R19, 0x1, PT ;  /* 0x000000011300780c */ /* 0x000fda0003f24070 */
[----:B--2---:R-:W-:Y:S05]  /*2170*/  @P1 BRA `(.L_x_33) ;  /* 0x0000000000041947 */ /* 0x004fea0003800000 */
[----:B-1----:R-:W-:Y:S01]  /*2180*/  BPT.TRAP 0x1 ;  /* 0x000000040000795c */ /* 0x002fe20000300000 */
.L_x_33:
[----:B------:R-:W-:Y:S01]  /*2190*/  UIADD3 UR9, UR9, 0x1, URZ ;  /* 0x0000000109097890 */ /* 0x000fe2000fffe03f */
[C---:B------:R-:W-:Y:S01]  /*21a0*/  ISETP.GT.AND P2, PT, R0.reuse, 0x1, PT ;  /* 0x000000010000780c */ /* 0x040fe20003f44270 */
[----:B------:R-:W-:Y:S02]  /*21b0*/  VIADD R3, R3, 0x1 ;  /* 0x0000000103037836 */ /* 0x000fe40000000000 */
[----:B------:R-:W-:Y:S01]  /*21c0*/  UISETP.NE.AND UP0, UPT, UR9, 0x6, UPT ;  /* 0x000000060900788c */ /* 0x000fe2000bf05270 */
[----:B------:R-:W-:Y:S02]  /*21d0*/  VIADD R0, R0, 0xffffffff ;  /* 0xffffffff00007836 */ /* 0x000fe40000000000 */
[C---:B------:R-:W-:Y:S01]  /*21e0*/  ISETP.NE.AND P1, PT, R3.reuse, 0x6, PT ;  /* 0x000000060300780c */ /* 0x040fe20003f25270 */
[----:B------:R-:W-:Y:S02]  /*21f0*/  USEL UR4, URZ, 0x1, UP0 ;  /* 0x000000013f047887 */ /* 0x000fe40008000000 */
[----:B------:R-:W-:Y:S01]  /*2200*/  USEL UR9, UR9, URZ, UP0 ;  /* 0x0000003f09097287 */ /* 0x000fe20008000000 */
[----:B------:R-:W-:-:S03]  /*2210*/  SEL R3, R3, RZ, P1 ;  /* 0x000000ff03037207 */ /* 0x000fc60000800000 */
[----:B------:R-:W-:Y:S01]  /*2220*/  LOP3.LUT R6, R6, UR4, RZ, 0x3c, !PT ;  /* 0x0000000406067c12 */ /* 0x000fe2000f8e3cff */
[----:B------:R-:W-:Y:S07]  /*2230*/  @P2 BRA `(.L_x_34) ;  /* 0xfffffffc000c2947 */ /* 0x000fee000383ffff */
.L_x_27:
[----:B--23--:R-:W2:Y:S02]  /*2240*/  LDC R0, c[0x0][0x28c] ;  /* 0x0000a300ff007b82 */ /* 0x00cea40000000800 */
[----:B--2---:R-:W-:-:S13]  /*2250*/  ISETP.GE.AND P1, PT, R0, 0x1, PT ;  /* 0x000000010000780c */ /* 0x004fda0003f26270 */
[----:B------:R-:W-:Y:S05]  /*2260*/  @!P1 BRA `(.L_x_35) ;  /* 0x0000000000449947 */ /* 0x000fea0003800000 */
[----:B------:R-:W-:Y:S05]  /*2270*/  @!P0 BRA `(.L_x_36) ;  /* 0x0000000000048947 */ /* 0x000fea0003800000 */
[----:B-1----:R-:W-:Y:S01]  /*2280*/  BPT.TRAP 0x1 ;  /* 0x000000040000795c */ /* 0x002fe20000300000 */
.L_x_36:
[----:B------:R-:W-:-:S13]  /*2290*/  ISETP.NE.AND P0, PT, R89, RZ, PT ;  /* 0x000000ff5900720c */ /* 0x000fda0003f05270 */
[----:B------:R-:W-:-:S05]  /*22a0*/  VOTEU.ANY UP0, P0 ;  /* 0x00000000003f7886 */ /* 0x000fca0000000100 */
[----:B------:R-:W-:-:S06]  /*22b0*/  @UP0 UIADD3 UR4, UR48, UR42, URZ ;  /* 0x0000002a30040290 */ /* 0x000fcc000fffe03f */
[----:B------:R-:W-:Y:S02]  /*22c0*/  IMAD.U32 R4, RZ, RZ, UR4 ;  /* 0x00000004ff047e24 */ /* 0x000fe4000f8e00ff */
[----:B------:R-:W-:Y:S02]  /*22d0*/  IMAD.U32 R3, RZ, RZ, UR4 ;  /* 0x00000004ff037e24 */ /* 0x000fe4000f8e00ff */
[----:B------:R-:W-:-:S05]  /*22e0*/  @P0 IMAD.WIDE.U32 R4, R4, -0x55555555, RZ ;  /* 0xaaaaaaab04040825 */ /* 0x000fca00078e00ff */
[----:B------:R-:W-:-:S05]  /*22f0*/  @P0 SHF.R.U32.HI R0, RZ, 0x2, R5 ;  /* 0x00000002ff000819 */ /* 0x000fca0000011605 */
[----:B------:R-:W-:-:S05]  /*2300*/  @P0 IMAD R0, R0, -0x6, R3 ;  /* 0xfffffffa00000824 */ /* 0x000fca00078e0203 */
[----:B------:R-:W-:-:S05]  /*2310*/  @P0 LEA R0, R0, UR50, 0x3 ;  /* 0x0000003200000c11 */ /* 0x000fca000f8e18ff */
[----:B------:R-:W-:-:S05]  /*2320*/  @P0 VIADD R3, R0, 0x30 ;  /* 0x0000003000030836 */ /* 0x000fca0000000000 */
[----:B------:R-:W-:-:S04]  /*2330*/  @P0 PRMT R3, R88, 0x654, R3 ;  /* 0x0000065458030816 */ /* 0x000fc80000000003 */
[----:B------:R2:W-:Y:S01]  /*2340*/  @P0 SYNCS.ARRIVE.TRANS64.RED.A1T0 RZ, [R3+URZ], RZ ;  /* 0x000000ff03ff09a7 */ /* 0x0005e2000810043f */
[----:B------:R-:W-:-:S13]  /*2350*/  ISETP.GT.U32.AND P0, PT, R19, 0x1, PT ;  /* 0x000000011300780c */ /* 0x000fda0003f04070 */
[----:B--2---:R-:W-:Y:S05]  /*2360*/  @P0 BRA `(.L_x_35) ;  /* 0x0000000000040947 */ /* 0x004fea0003800000 */
[----:B-1----:R-:W-:Y:S01]  /*2370*/  BPT.TRAP 0x1 ;  /* 0x000000040000795c */ /* 0x002fe20000300000 */
.L_x_35:
[----:B------:R-:W-:Y:S01]  /*2380*/  UIADD3 UR6, UR50, 0x200, URZ ;  /* 0x0000020032067890 */ /* 0x000fe2000fffe03f */
[----:B------:R-:W-:Y:S01]  /*2390*/  R2UR UR46, R22 ;  /* 0x00000000162e72ca */ /* 0x000fe200000e0000 */
[----:B------:R-:W-:Y:S01]  /*23a0*/  UIADD3 UR42, UR43, UR42, URZ ;  /* 0x0000002a2b2a7290 */ /* 0x000fe2000fffe03f */
[----:B------:R-:W-:Y:S01]  /*23b0*/  R2UR UR45, R23 ;  /* 0x00000000172d72ca */ /* 0x000fe200000e0000 */
[----:B------:R-:W-:Y:S02]  /*23c0*/  UISETP.GE.U32.AND UP1, UPT, UR43, 0x6, UPT ;  /* 0x000000062b00788c */ /* 0x000fe4000bf26070 */
[----:B------:R-:W-:Y:S02]  /*23d0*/  ULOP3.LUT UP2, URZ, UR6, 0x1bf, URZ, 0xc0, !UPT ;  /* 0x000001bf063f7892 */ /* 0x000fe4000f84c03f */
[----:B------:R-:W-:-:S04]  /*23e0*/  UISETP.GT.U32.AND UP0, UPT, UR42, 0x5, UPT ;  /* 0x000000052a00788c */ /* 0x000fc8000bf04070 */
[----:B------:R-:W-:Y:S01]  /*23f0*/  UISETP.LT.U32.AND UP0, UPT, UR43, 0x6, UP0 ;  /* 0x000000062b00788c */ /* 0x000fe20008701070 */
[----:B------:R-:W-:Y:S01]  /*2400*/  PLOP3.LUT P0, PT, PT, PT, UP2, 0x80, 0x0 ;  /* 0x000000000000781c */ /* 0x000fe20003f0f028 */
[----:B------:R-:W-:Y:S02]  /*2410*/  USHF.L.U32 UR46, UR46, 0x7, URZ ;  /* 0x000000072e2e7899 */ /* 0x000fe4000800063f */
[----:B------:R-:W-:Y:S02]  /*2420*/  @UP1 UIMAD.WIDE.U32 UR4, UR42, -0x55555555, URZ ;  /* 0xaaaaaaab2a0418a5 */ /* 0x000fe4000f8e003f */
[----:B------:R-:W-:Y:S02]  /*2430*/  USEL UR6, URZ, 0x1, !UP0 ;  /* 0x000000013f067887 */ /* 0x000fe4000c000000 */
[----:B------:R-:W-:Y:S02]  /*2440*/  @UP1 USHF.R.U32.HI UR4, URZ, 0x2, UR5 ;  /* 0x000000023f041899 */ /* 0x000fe40008011605 */
[----:B------:R-:W-:-:S02]  /*2450*/  ULOP3.LUT UR41, UR41, UR6, URZ, 0x3c, !UPT ;  /* 0x0000000629297292 */ /* 0x000fc4000f8e3c3f */
[----:B------:R-:W-:Y:S02]  /*2460*/  USHF.L.U32 UR45, UR45, 0x7, URZ ;  /* 0x000000072d2d7899 */ /* 0x000fe4000800063f */
[----:B------:R-:W-:Y:S01]  /*2470*/  @UP1 ULOP3.LUT UR41, UR41, 0x1, UR4, 0x78, !UPT ;  /* 0x0000000129291892 */ /* 0x000fe2000f8e7804 */
[----:B------:R-:W-:Y:S11]  /*2480*/  @!P0 BRA `(.L_x_37) ;  /* 0x00000000007c8947 */ /* 0x000ff60003800000 */
        /* <DEDUP_REMOVED lines=16> */
.L_x_38:
[----:B------:R-:W1:Y:S01]  /*2590*/  LDC.64 R22, c[0x4][R22] ;  /* 0x0100000016167b82 */ /* 0x000e620000000a00 */
[----:B------:R-:W-:Y:S01]  /*25a0*/  ULDC.64 UR4, c[0x4][0x80] ;  /* 0x0100200000047ab9 */ /* 0x000fe20000000a00 */
[----:B------:R-:W-:Y:S01]  /*25b0*/  ULDC.64 UR6, c[0x4][0x10] ;  /* 0x0100040000067ab9 */ /* 0x000fe20000000a00 */
[----:B------:R-:W-:Y:S02]  /*25c0*/  IMAD.U32 R4, RZ, RZ, UR4 ;  /* 0x00000004ff047e24 */ /* 0x000fe4000f8e00ff */
        /* <DEDUP_REMOVED lines=8> */
[----:B------:R-:W-:-:S07]  /*2650*/  IMAD.MOV.U32 R13, RZ, RZ, RZ ;  /* 0x000000ffff0d7224 */ /* 0x000fce00078e00ff */
[----:B------:R-:W-:-:S07]  /*2660*/  LEPC R20, `(.L_x_37) ;  /* 0x000000001014794e */ /* 0x000fce0000000000 */
[----:B-1----:R-:W-:Y:S05]  /*2670*/  CALL.ABS.NOINC R22 ;  /* 0x0000000016007343 */ /* 0x002fea0003c00000 */
.L_x_37:
[----:B------:R-:W-:Y:S02]  /*2680*/  ULDC.64 UR4, c[0x0][0x590] ;  /* 0x0001640000047ab9 */ /* 0x000fe40000000a00 */
[----:B------:R-:W-:Y:S02]  /*2690*/  IMAD.U32 R107, RZ, RZ, UR4 ;  /* 0x00000004ff6b7e24 */ /* 0x000fe4000f8e00ff */
[----:B------:R-:W-:-:S03]  /*26a0*/  IMAD.U32 R109, RZ, RZ, UR5 ;  /* 0x00000005ff6d7e24 */ /* 0x000fc6000f8e00ff */
[----:B------:R-:W-:-:S04]  /*26b0*/  ISETP.NE.U32.AND P0, PT, R107, RZ, PT ;  /* 0x000000ff6b00720c */ /* 0x000fc80003f05070 */
[----:B------:R-:W-:-:S13]  /*26c0*/  ISETP.NE.AND.EX P0, PT, R109, RZ, PT, P0 ;  /* 0x000000ff6d00720c */ /* 0x000fda0003f05300 */
[----:B------:R-:W-:Y:S05]  /*26d0*/  @!P0 BRA `(.L_x_39) ;  /* 0x0000000000348947 */ /* 0x000fea0003800000 */
[----:B------:R-:W-:Y:S02]  /*26e0*/  ULDC.64 UR4, c[0x0][0x588] ;  /* 0x0001620000047ab9 */ /* 0x000fe40000000a00 */
[----:B------:R-:W-:-:S04]  /*26f0*/  ISETP.NE.U32.AND P1, PT, RZ, UR4, PT ;  /* 0x00000004ff007c0c */ /* 0x000fc8000bf25070 */
[----:B------:R-:W-:-:S13]  /*2700*/  ISETP.NE.AND.EX P1, PT, RZ, UR5, PT, P1 ;  /* 0x00000005ff007c0c */ /* 0x000fda000bf25310 */
[----:B------:R-:W-:Y:S05]  /*2710*/  @!P1 BRA `(.L_x_40) ;  /* 0x0000000000189947 */ /* 0x000fea0003800000 */
[----:B------:R-:W2:Y:S01]  /*2720*/  LDC.64 R4, c[0x0][0x588] ;  /* 0x00016200ff047b82 */ /* 0x000ea20000000a00 */
[----:B------:R-:W-:-:S04]  /*2730*/  IMAD R3, R107, UR47, RZ ;  /* 0x0000002f6b037c24 */ /* 0x000fc8000f8e02ff */
[----:B--2---:R-:W-:-:S05]  /*2740*/  IMAD.WIDE R4, R3, 0x4, R4 ;  /* 0x0000000403047825 */ /* 0x004fca00078e0204 */
[----:B-----5:R2:W5:Y:S01]  /*2750*/  LDG.E R91, desc[UR54][R4.64] ;  /* 0x00000036045b7981 */ /* 0x020562000c1e1900 */
[----:B------:R-:W-:Y:S01]  /*2760*/  IMAD.MOV.U32 R90, RZ, RZ, 0x1 ;  /* 0x00000001ff5a7424 */ /* 0x000fe200078e00ff */
[----:B------:R-:W-:Y:S06]  /*2770*/  BRA `(.L_x_39) ;  /* 0x00000000000c7947 */ /* 0x000fec0003800000 */
.L_x_40:
[----:B------:R-:W-:Y:S01]  /*2780*/  ULDC UR4, c[0x0][0x580] ;  /* 0x0001600000047ab9 */ /* 0x000fe20000000800 */
[----:B------:R-:W-:Y:S02]  /*2790*/  IMAD.MOV.U32 R90, RZ, RZ, 0x1 ;  /* 0x00000001ff5a7424 */ /* 0x000fe400078e00ff */
[----:B-----5:R-:W-:-:S07]  /*27a0*/  IMAD.U32 R91, RZ, RZ, UR4 ;  /* 0x00000004ff5b7e24 */ /* 0x020fce000f8e00ff */
.L_x_39:
[----:B------:R-:W3:Y:S02]  /*27b0*/  LDC.64 R6, c[0x0][0x5b0] ;  /* 0x00016c00ff067b82 */ /* 0x000ee40000000a00 */
[----:B---3--:R-:W-:-:S04]  /*27c0*/  ISETP.NE.U32.AND P1, PT, R6, RZ, PT ;  /* 0x000000ff0600720c */ /* 0x008fc80003f25070 */
[----:B------:R-:W-:-:S13]  /*27d0*/  ISETP.NE.AND.EX P1, PT, R7, RZ, PT, P1 ;  /* 0x000000ff0700720c */ /* 0x000fda0003f25310 */
[----:B------:R-:W-:Y:S05]  /*27e0*/  @!P1 BRA `(.L_x_41) ;  /* 0x00000000002c9947 */ /* 0x000fea0003800000 */
[----:B------:R-:W-:Y:S02]  /*27f0*/  ULDC.64 UR4, c[0x0][0x5a8] ;  /* 0x00016a0000047ab9 */ /* 0x000fe40000000a00 */
[----:B------:R-:W-:-:S04]  /*2800*/  ISETP.NE.U32.AND P1, PT, RZ, UR4, PT ;  /* 0x00000004ff007c0c */ /* 0x000fc8000bf25070 */
[----:B------:R-:W-:-:S13]  /*2810*/  ISETP.NE.AND.EX P1, PT, RZ, UR5, PT, P1 ;  /* 0x00000005ff007c0c */ /* 0x000fda000bf25310 */
[----:B------:R-:W-:Y:S05]  /*2820*/  @!P1 BRA `(.L_x_42) ;  /* 0x0000000000149947 */ /* 0x000fea0003800000 */
[----:B--2---:R-:W2:Y:S01]  /*2830*/  LDC.64 R4, c[0x0][0x5a8] ;  /* 0x00016a00ff047b82 */ /* 0x004ea20000000a00 */
[----:B------:R-:W-:-:S04]  /*2840*/  IMAD R3, R6, UR47, RZ ;  /* 0x0000002f06037c24 */ /* 0x000fc8000f8e02ff */
[----:B--2---:R-:W-:-:S05]  /*2850*/  IMAD.WIDE R4, R3, 0x4, R4 ;  /* 0x0000000403047825 */ /* 0x004fca00078e0204 */
[----:B-----5:R3:W5:Y:S01]  /*2860*/  LDG.E R92, desc[UR54][R4.64] ;  /* 0x00000036045c7981 */ /* 0x020762000c1e1900 */
[----:B------:R-:W-:Y:S05]  /*2870*/  BRA `(.L_x_41) ;  /* 0x0000000000087947 */ /* 0x000fea0003800000 */
.L_x_42:
[----:B------:R-:W-:Y:S02]  /*2880*/  ULDC UR4, c[0x0][0x5a0] ;  /* 0x0001680000047ab9 */ /* 0x000fe40000000800 */
[----:B-----5:R-:W-:-:S07]  /*2890*/  IMAD.U32 R92, RZ, RZ, UR4 ;  /* 0x00000004ff5c7e24 */ /* 0x020fce000f8e00ff */
.L_x_41:
[----:B------:R-:W-:Y:S01]  /*28a0*/  ULDC.64 UR4, c[0x0][0x588] ;  /* 0x0001620000047ab9 */ /* 0x000fe20000000a00 */
[----:B------:R-:W-:Y:S01]  /*28b0*/  ISETP.NE.U32.AND P1, PT, R107, RZ, PT ;  /* 0x000000ff6b00720c */ /* 0x000fe20003f25070 */
[----:B------:R-:W-:Y:S02]  /*28c0*/  UISETP.NE.U32.AND UP0, UPT, UR4, URZ, UPT ;  /* 0x0000003f0400728c */ /* 0x000fe4000bf05070 */
[----:B------:R-:W-:Y:S01]  /*28d0*/  ISETP.NE.U32.AND P3, PT, RZ, UR4, PT ;  /* 0x00000004ff007c0c */ /* 0x000fe2000bf65070 */
[----:B------:R-:W-:Y:S01]  /*28e0*/  IMAD.MOV.U32 R0, RZ, RZ, 0x1 ;  /* 0x00000001ff007424 */ /* 0x000fe200078e00ff */
[----:B------:R-:W-:Y:S01]  /*28f0*/  ISETP.NE.AND.EX P4, PT, R109, RZ, PT, P1 ;  /* 0x000000ff6d00720c */ /* 0x000fe20003f85310 */
[----:B------:R-:W-:Y:S02]  /*2900*/  UISETP.NE.AND.EX UP0, UPT, UR5, URZ, UPT, UP0 ;  /* 0x0000003f0500728c */ /* 0x000fe4000bf05300 */
[----:B------:R-:W-:-:S04]  /*2910*/  ISETP.NE.AND.EX P3, PT, RZ, UR5, PT, P3 ;  /* 0x00000005ff007c0c */ /* 0x000fc8000bf65330 */
[----:B------:R-:W-:-:S04]  /*2920*/  PLOP3.LUT P2, PT, PT, PT, UP0, 0x80, 0x0 ;  /* 0x000000000000781c */ /* 0x000fc80003f4f008 */
[----:B------:R-:W-:-:S05]  /*2930*/  PLOP3.LUT P2, PT, P2, PT, PT, 0x8, 0x0 ;  /* 0x000000000000781c */ /* 0x000fca000174e170 */
[----:B------:R-:W-:Y:S08]  /*2940*/  @P3 BRA P4, `(.L_x_43) ;  /* 0x0000000000283947 */ /* 0x000ff00002000000 */
[----:B------:R-:W-:Y:S04]  /*2950*/  BSSY B0, `(.L_x_44) ;  /* 0x0000008000007945 */ /* 0x000fe80003800000 */
[----:B------:R-:W-:Y:S05]  /*2960*/  @!P0 BRA `(.L_x_45) ;  /* 0x0000000000148947 */ /* 0x000fea0003800000 */
[----:B------:R-:W-:Y:S02]  /*2970*/  LOP3.LUT P4, RZ, R90, 0xff, RZ, 0xc0, !PT ;  /* 0x000000ff5aff7812 */ /* 0x000fe4000788c0ff */
[----:B------:R-:W-:-:S11]  /*2980*/  PLOP3.LUT P3, PT, P2, PT, PT, 0x80, 0x0 ;  /* 0x000000000000781c */ /* 0x000fd6000176f070 */
[----:B------:R-:W-:Y:S05]  /*2990*/  @!P4 BRA `(.L_x_46) ;  /* 0x00000000000cc947 */ /* 0x000fea0003800000 */
[----:B-----5:R-:W-:Y:S01]  /*29a0*/  FSETP.EQ.AND P3, PT, R91, RZ, PT ;  /* 0x000000ff5b00720b */ /* 0x020fe20003f62000 */
[----:B------:R-:W-:-:S12]  /*29b0*/  BRA `(.L_x_46) ;  /* 0x0000000000047947 */ /* 0x000fd80003800000 */
.L_x_45:
[----:B-----5:R-:W-:-:S13]  /*29c0*/  FSETP.EQ.AND P3, PT, R91, RZ, PT ;  /* 0x000000ff5b00720b */ /* 0x020fda0003f62000 */
.L_x_46:
[----:B-1----:R-:W-:Y:S05]  /*29d0*/  BSYNC B0 ;  /* 0x0000000000007941 */ /* 0x002fea0003800000 */
.L_x_44:
[----:B------:R-:W-:-:S07]  /*29e0*/  SEL R0, RZ, 0x1, P3 ;  /* 0x00000001ff007807 */ /* 0x000fce0001800000 */
.L_x_43:
[----:B------:R-:W-:Y:S04]  /*29f0*/  BSSY B0, `(.L_x_47) ;  /* 0x0000007000007945 */ /* 0x000fe80003800000 */
[----:B------:R-:W-:Y:S05]  /*2a00*/  @!P0 BRA `(.L_x_48) ;  /* 0x0000000000108947 */ /* 0x000fea0003800000 */
[----:B------:R-:W-:-:S13]  /*2a10*/  LOP3.LUT P0, RZ, R90, 0xff, RZ, 0xc0, !PT ;  /* 0x000000ff5aff7812 */ /* 0x000fda000780c0ff */
[----:B------:R-:W-:Y:S05]  /*2a20*/  @!P0 BRA `(.L_x_49) ;  /* 0x00000000000c8947 */ /* 0x000fea0003800000 */
[----:B-----5:R-:W-:Y:S01]  /*2a30*/  FSETP.EQ.AND P2, PT, R91, RZ, PT ;  /* 0x000000ff5b00720b */ /* 0x020fe20003f42000 */
[----:B------:R-:W-:-:S12]  /*2a40*/  BRA `(.L_x_49) ;  /* 0x0000000000047947 */ /* 0x000fd80003800000 */
.L_x_48:
[----:B-----5:R-:W-:-:S13]  /*2a50*/  FSETP.EQ.AND P2, PT, R91, RZ, PT ;  /* 0x000000ff5b00720b */ /* 0x020fda0003f42000 */
.L_x_49:
[----:B-1----:R-:W-:Y:S05]  /*2a60*/  BSYNC B0 ;  /* 0x0000000000007941 */ /* 0x002fea0003800000 */
.L_x_47:
[----:B------:R-:W-:Y:S01]  /*2a70*/  PRMT R0, R0, 0x9910, RZ ;  /* 0x0000991000007816 */ /* 0x000fe200000000ff */
[----:B------:R-:W-:Y:S01]  /*2a80*/  BSSY B0, `(.L_x_50) ;  /* 0x000001c000007945 */ /* 0x000fe20003800000 */
[----:B------:R-:W-:Y:S01]  /*2a90*/  LOP3.LUT R95, R95, 0x1, RZ, 0x3c, !PT ;  /* 0x000000015f5f7812 */ /* 0x000fe200078e3cff */
[----:B------:R-:W-:Y:S01]  /*2aa0*/  IMAD.MOV.U32 R20, RZ, RZ, RZ ;  /* 0x000000ffff147224 */ /* 0x000fe200078e00ff */
[----:B------:R-:W-:Y:S02]  /*2ab0*/  ISETP.NE.AND P0, PT, R0, RZ, PT ;  /* 0x000000ff0000720c */ /* 0x000fe40003f05270 */
[----:B------:R-:W-:Y:S02]  /*2ac0*/  CS2R R6, SRZ ;  /* 0x0000000000067805 */ /* 0x000fe4000001ff00 */
[----:B--23--:R-:W-:Y:S02]  /*2ad0*/  CS2R R4, SRZ ;  /* 0x0000000000047805 */ /* 0x00cfe4000001ff00 */
[----:B------:R-:W-:-:S02]  /*2ae0*/  CS2R R10, SRZ ;  /* 0x00000000000a7805 */ /* 0x000fc4000001ff00 */
[----:B------:R-:W-:-:S05]  /*2af0*/  CS2R R8, SRZ ;  /* 0x0000000000087805 */ /* 0x000fca000001ff00 */
[----:B------:R-:W-:Y:S05]  /*2b00*/  @!P0 BRA `(.L_x_51) ;  /* 0x00000000004c8947 */ /* 0x000fea0003800000 */
[----:B------:R-:W-:-:S13]  /*2b10*/  ISETP.NE.AND P3, PT, R101, 0x3, PT ;  /* 0x000000036500780c */ /* 0x000fda0003f65270 */
[----:B------:R-:W-:Y:S05]  /*2b20*/  @!P3 BRA `(.L_x_52) ;  /* 0x000000000004b947 */ /* 0x000fea0003800000 */
[----:B------:R-:W-:Y:S01]  /*2b30*/  BPT.TRAP 0x1 ;  /* 0x000000040000795c */ /* 0x000fe20000300000 */
.L_x_52:
[----:B------:R-:W-:Y:S01]  /*2b40*/  SHF.L.U32 R3, R95, 0x1f, RZ ;  /* 0x0000001f5f037819 */ /* 0x000fe200000006ff */
[----:B------:R-:W-:Y:S01]  /*2b50*/  BSSY B1, `(.L_x_53) ;  /* 0x0000005000017945 */ /* 0x000fe20003800000 */
[----:B------:R-:W-:Y:S01]  /*2b60*/  @!P2 LEA R0, R94, UR50, 0x1 ;  /* 0x000000325e00ac11 */ /* 0x000fe2000f8e08ff */
[----:B------:R-:W-:Y:S01]  /*2b70*/  IMAD.MOV.U32 R11, RZ, RZ, RZ ;  /* 0x000000ffff0b7224 */ /* 0x000fe200078e00ff */
[----:B------:R-:W1:Y:S02]  /*2b80*/  SYNCS.PHASECHK.TRANS64.TRYWAIT P3, [UR50+0x60], R3 ;  /* 0x00006003ff0075a7 */ /* 0x000e640008060172 */
[----:B-1----:R-:W-:Y:S05]  /*2b90*/  @!P3 BRA `(.L_x_54) ;  /* 0x0000004c007cb947 */ /* 0x002fea0003800000 */
.L_x_171:
[----:B------:R-:W-:Y:S05]  /*2ba0*/  BSYNC B1 ;  /* 0x0000000000017941 */ /* 0x000fea0003800000 */
.L_x_53:
[----:B------:R-:W-:Y:S01]  /*2bb0*/  IMAD.MOV.U32 R10, RZ, RZ, RZ ;  /* 0x000000ffff0a7224 */ /* 0x000fe200078e00ff */
[----:B------:R-:W-:Y:S01]  /*2bc0*/  CS2R R8, SRZ ;  /* 0x0000000000087805 */ /* 0x000fe2000001ff00 */
[----:B------:R-:W-:Y:S01]  /*2bd0*/  IMAD.MOV.U32 R6, RZ, RZ, RZ ;  /* 0x000000ffff067224 */ /* 0x000fe200078e00ff */
[----:B-1----:R-:W-:Y:S01]  /*2be0*/  CS2R R4, SRZ ;  /* 0x0000000000047805 */ /* 0x002fe2000001ff00 */
[----:B------:R-:W-:Y:S01]  /*2bf0*/  @!P2 IMAD R3, R97, 0x2, R0 ;  /* 0x000000026103a824 */ /* 0x000fe200078e0200 */
[----:B------:R-:W-:Y:S05]  /*2c00*/  @!P2 WARPSYNC.ALL ;  /* 0x000000000000a948 */ /* 0x000fea0003800000 */
[----:B------:R1:W2:Y:S01]  /*2c10*/  @!P2 LDSM.16.M88.4 R8, [R0+0x200] ;  /* 0x000200000008a83b */ /* 0x0002a20000000200 */
[----:B------:R-:W-:-:S03]  /*2c20*/  IMAD.MOV.U32 R20, RZ, RZ, 0x1 ;  /* 0x00000001ff147424 */ /* 0x000fc600078e00ff */
[----:B------:R1:W3:Y:S04]  /*2c30*/  @!P2 LDSM.16.M88.4 R4, [R3+0x200] ;  /* 0x000200000304a83b */ /* 0x0002e80000000200 */
.L_x_51:
[----:B------:R-:W-:Y:S05]  /*2c40*/  BSYNC B0 ;  /* 0x0000000000007941 */ /* 0x000fea0003800000 */
.L_x_50:
[C---:B-12---:R-:W-:Y:S01]  /*2c50*/  IMAD.U32 R0, R8.reuse, 0x10000, RZ ;  /* 0x0001000008007824 */ /* 0x046fe200078e00ff */
[C---:B------:R-:W-:Y:S01]  /*2c60*/  LOP3.LUT R14, R9.reuse, 0xffff0000, RZ, 0xc0, !PT ;  /* 0xffff0000090e7812 */ /* 0x040fe200078ec0ff */
[----:B------:R-:W-:Y:S01]  /*2c70*/  IMAD.U32 R12, R9, 0x10000, RZ ;  /* 0x00010000090c7824 */ /* 0x000fe200078e00ff */
[----:B------:R-:W-:Y:S01]  /*2c80*/  LOP3.LUT R8, R8, 0xffff0000, RZ, 0xc0, !PT ;  /* 0xffff000008087812 */ /* 0x000fe200078ec0ff */
[C---:B------:R-:W-:Y:S01]  /*2c90*/  IMAD.U32 R22, R10.reuse, 0x10000, RZ ;  /* 0x000100000a167824 */ /* 0x040fe200078e00ff */
[----:B------:R-:W-:Y:S01]  /*2ca0*/  LOP3.LUT R10, R10, 0xffff0000, RZ, 0xc0, !PT ;  /* 0xffff00000a0a7812 */ /* 0x000fe200078ec0ff */
[C---:B------:R-:W-:Y:S01]  /*2cb0*/  IMAD.U32 R100, R11.reuse, 0x10000, RZ ;  /* 0x000100000b647824 */ /* 0x040fe200078e00ff */
[----:B------:R-:W-:Y:S01]  /*2cc0*/  LOP3.LUT R102, R11, 0xffff0000, RZ, 0xc0, !PT ;  /* 0xffff00000b667812 */ /* 0x000fe200078ec0ff */
[C---:B-----5:R-:W-:Y:S01]  /*2cd0*/  FMUL R13, R91.reuse, R12 ;  /* 0x0000000c5b0d7220 */ /* 0x060fe20000400000 */
[C---:B------:R-:W-:Y:S01]  /*2ce0*/  FMUL R3, R91.reuse, R0 ;  /* 0x000000005b037220 */ /* 0x040fe20000400000 */
[C---:B------:R-:W-:Y:S01]  /*2cf0*/  FMUL R12, R91.reuse, R14 ;  /* 0x0000000e5b0c7220 */ /* 0x040fe20000400000 */
[C---:B------:R-:W-:Y:S01]  /*2d00*/  FMUL R21, R91.reuse, R22 ;  /* 0x000000165b157220 */ /* 0x040fe20000400000 */
[C---:B------:R-:W-:Y:S01]  /*2d10*/  FMUL R0, R91.reuse, R8 ;  /* 0x000000085b007220 */ /* 0x040fe20000400000 */
[C---:B------:R-:W-:Y:S01]  /*2d20*/  FMUL R22, R91.reuse, R10 ;  /* 0x0000000a5b167220 */ /* 0x040fe20000400000 */
[C---:B------:R-:W-:Y:S01]  /*2d30*/  FMUL R105, R91.reuse, R100 ;  /* 0x000000645b697220 */ /* 0x040fe20000400000 */
[----:B------:R-:W-:Y:S01]  /*2d40*/  FMUL R102, R91, R102 ;  /* 0x000000665b667220 */ /* 0x000fe20000400000 */
[C---:B---3--:R-:W-:Y:S01]  /*2d50*/  IMAD.U32 R108, R5.reuse, 0x10000, RZ ;  /* 0x00010000056c7824 */ /* 0x048fe200078e00ff */
[----:B------:R-:W-:Y:S01]  /*2d60*/  LOP3.LUT R110, R5, 0xffff0000, RZ, 0xc0, !PT ;  /* 0xffff0000056e7812 */ /* 0x000fe200078ec0ff */
[C---:B------:R-:W-:Y:S01]  /*2d70*/  IMAD.U32 R112, R6.reuse, 0x10000, RZ ;  /* 0x0001000006707824 */ /* 0x040fe200078e00ff */
[----:B------:R-:W-:Y:S01]  /*2d80*/  LOP3.LUT R114, R6, 0xffff0000, RZ, 0xc0, !PT ;  /* 0xffff000006727812 */ /* 0x000fe200078ec0ff */
[C---:B------:R-:W-:Y:S01]  /*2d90*/  IMAD.U32 R104, R4.reuse, 0x10000, RZ ;  /* 0x0001000004687824 */ /* 0x040fe200078e00ff */
[----:B------:R-:W-:Y:S01]  /*2da0*/  LOP3.LUT R106, R4, 0xffff0000, RZ, 0xc0, !PT ;  /* 0xffff0000046a7812 */ /* 0x000fe200078ec0ff */
[C---:B------:R-:W-:Y:S01]  /*2db0*/  FFMA R5, R92.reuse, R26, R13 ;  /* 0x0000001a5c057223 */ /* 0x040fe2000000000d */
[C---:B------:R-:W-:Y:S01]  /*2dc0*/  FFMA R6, R92.reuse, R27, R12 ;  /* 0x0000001b5c067223 */ /* 0x040fe2000000000c */
[C---:B------:R-:W-:Y:S01]  /*2dd0*/  FFMA R4, R92.reuse, R24, R3 ;  /* 0x000000185c047223 */ /* 0x040fe20000000003 */
[C---:B------:R-:W-:Y:S01]  /*2de0*/  FFMA R25, R92.reuse, R25, R0 ;  /* 0x000000195c197223 */ /* 0x040fe20000000000 */
[C---:B------:R-:W-:Y:S01]  /*2df0*/  FFMA R28, R92.reuse, R28, R21 ;  /* 0x0000001c5c1c7223 */ /* 0x040fe20000000015 */
[C---:B------:R-:W-:Y:S01]  /*2e00*/  FFMA R29, R92.reuse, R29, R22 ;  /* 0x0000001d5c1d7223 */ /* 0x040fe20000000016 */
[C---:B------:R-:W-:Y:S01]  /*2e10*/  FFMA R30, R92.reuse, R30, R105 ;  /* 0x0000001e5c1e7223 */ /* 0x040fe20000000069 */
[----:B------:R-:W-:Y:S01]  /*2e20*/  FFMA R31, R92, R31, R102 ;  /* 0x0000001f5c1f7223 */ /* 0x000fe20000000066 */
[C---:B------:R-:W-:Y:S01]  /*2e30*/  LOP3.LUT R8, R7.reuse, 0xffff0000, RZ, 0xc0, !PT ;  /* 0xffff000007087812 */ /* 0x040fe200078ec0ff */
[----:B------:R-:W-:Y:S01]  /*2e40*/  IMAD.U32 R116, R7, 0x10000, RZ ;  /* 0x0001000007747824 */ /* 0x000fe200078e00ff */
[----:B------:R-:W-:Y:S01]  /*2e50*/  F2FP.BF16.F32.PACK_AB R5, R6, R5 ;  /* 0x000000050605723e */ /* 0x000fe200000010ff */
[----:B------:R-:W-:Y:S01]  /*2e60*/  FMUL R27, R91, R108 ;  /* 0x0000006c5b1b7220 */ /* 0x000fe20000400000 */
[----:B------:R-:W-:Y:S01]  /*2e70*/  F2FP.BF16.F32.PACK_AB R4, R25, R4 ;  /* 0x000000041904723e */ /* 0x000fe200000010ff */
[----:B------:R-:W-:Y:S01]  /*2e80*/  FMUL R110, R91, R110 ;  /* 0x0000006e5b6e7220 */ /* 0x000fe20000400000 */
[----:B------:R-:W-:Y:S01]  /*2e90*/  F2FP.BF16.F32.PACK_AB R6, R29, R28 ;  /* 0x0000001c1d06723e */ /* 0x000fe200000010ff */
[----:B------:R-:W-:Y:S01]  /*2ea0*/  FMUL R25, R91, R104 ;  /* 0x000000685b197220 */ /* 0x000fe20000400000 */
[----:B------:R-:W-:Y:S01]  /*2eb0*/  F2FP.BF16.F32.PACK_AB R7, R31, R30 ;  /* 0x0000001e1f07723e */ /* 0x000fe200000010ff */
[C---:B------:R-:W-:Y:S01]  /*2ec0*/  FMUL R106, R91.reuse, R106 ;  /* 0x0000006a5b6a7220 */ /* 0x040fe20000400000 */
[C---:B------:R-:W-:Y:S01]  /*2ed0*/  FMUL R29, R91.reuse, R112 ;  /* 0x000000705b1d7220 */ /* 0x040fe20000400000 */
[C---:B------:R-:W-:Y:S01]  /*2ee0*/  FMUL R114, R91.reuse, R114 ;  /* 0x000000725b727220 */ /* 0x040fe20000400000 */
[C---:B------:R-:W-:Y:S01]  /*2ef0*/  FMUL R31, R91.reuse, R116 ;  /* 0x000000745b1f7220 */ /* 0x040fe20000400000 */
[----:B------:R-:W-:Y:S01]  /*2f00*/  FMUL R26, R91, R8 ;  /* 0x000000085b1a7220 */ /* 0x000fe20000400000 */
        /* <DEDUP_REMOVED lines=8> */
[----:B------:R-:W-:Y:S01]  /*2f90*/  LEA R14, R94, UR50, 0x1 ;  /* 0x000000325e0e7c11 */ /* 0x000fe2000f8e08ff */
[----:B------:R-:W-:Y:S05]  /*2fa0*/  WARPSYNC.ALL ;  /* 0x0000000000007948 */ /* 0x000fea0003800000 */
[----:B------:R-:W-:Y:S01]  /*2fb0*/  F2FP.BF16.F32.PACK_AB R9, R10, R9 ;  /* 0x000000090a09723e */ /* 0x000fe200000010ff */
[----:B------:R-:W-:Y:S01]  /*2fc0*/  IMAD R15, R97, 0x2, R14 ;  /* 0x00000002610f7824 */ /* 0x000fe200078e020e */
[----:B------:R-:W-:Y:S01]  /*2fd0*/  F2FP.BF16.F32.PACK_AB R8, R33, R8 ;  /* 0x000000082108723e */ /* 0x000fe200000010ff */
[----:B------:R1:W-:Y:S01]  /*2fe0*/  STSM.16.M88.4 [R14+0x200], R4 ;  /* 0x000200040e007844 */ /* 0x0003e20000000200 */
[----:B------:R-:W-:Y:S01]  /*2ff0*/  F2FP.BF16.F32.PACK_AB R10, R37, R36 ;  /* 0x00000024250a723e */ /* 0x000fe200000010ff */
[----:B------:R-:W-:Y:S01]  /*3000*/  BSSY B0, `(.L_x_55) ;  /* 0x0000012000007945 */ /* 0x000fe20003800000 */
[----:B------:R-:W-:-:S02]  /*3010*/  F2FP.BF16.F32.PACK_AB R11, R24, R11 ;  /* 0x0000000b180b723e */ /* 0x000fc400000010ff */
[----:B------:R-:W-:-:S03]  /*3020*/  ISETP.GT.U32.AND P3, PT, R98, 0x3e, PT ;  /* 0x0000003e6200780c */ /* 0x000fc60003f64070 */
[----:B------:R1:W-:Y:S01]  /*3030*/  STSM.16.M88.4 [R15+0x200], R8 ;  /* 0x000200080f007844 */ /* 0x0003e20000000200 */
[----:B------:R-:W-:Y:S01]  /*3040*/  @!PT LDS RZ, [RZ] ;  /* 0x00000000fffff984 */ /* 0x000fe20000000800 */
[----:B------:R-:W-:Y:S01]  /*3050*/  @!PT LDS RZ, [RZ] ;  /* 0x00000000fffff984 */ /* 0x000fe20000000800 */
[----:B------:R-:W-:Y:S01]  /*3060*/  @!PT LDS RZ, [RZ] ;  /* 0x00000000fffff984 */ /* 0x000fe20000000800 */
[----:B------:R-:W-:Y:S01]  /*3070*/  @!PT LDS RZ, [RZ] ;  /* 0x00000000fffff984 */ /* 0x000fe20000000800 */
[----:B------:R2:W-:Y:S06]  /*3080*/  MEMBAR.ALL.CTA ;  /* 0x0000000000007992 */ /* 0x0005ec0000008000 */
[----:B--2---:R-:W2:Y:S02]  /*3090*/  FENCE.VIEW.ASYNC.S ;  /* 0x00000000000073c6 */ /* 0x004ea40000000000 */
[----:B--2---:R-:W-:Y:S06]  /*30a0*/  BAR.SYNC.DEFER_BLOCKING 0x1, 0x100 ;  /* 0x0044000000007b1d */ /* 0x004fec0000010000 */
[----:B------:R-:W-:Y:S05]  /*30b0*/  @P3 BRA `(.L_x_56) ;  /* 0x0000000000183947 */ /* 0x000fea0003800000 */
[----:B------:R-:W-:Y:S02]  /*30c0*/  UIADD3 UR4, UP0, UR56, 0x4f0, URZ ;  /* 0x000004f038047890 */ /* 0x000fe4000ff1e03f */
[----:B------:R-:W-:Y:S02]  /*30d0*/  UIADD3 UR44, UR50, 0x200, URZ ;  /* 0x00000200322c7890 */ /* 0x000fe4000fffe03f */
[----:B------:R-:W-:-:S09]  /*30e0*/  UIADD3.X UR5, URZ, UR57, URZ, UP0, !UPT ;  /* 0x000000393f057290 */ /* 0x000fd200087fe43f */
[----:B------:R2:W-:Y:S01]  /*30f0*/  UTMASTG.3D [UR44], [UR4] ;  /* 0x0000002c040073b5 */ /* 0x0005e20008010000 */
[----:B------:R0:W-:Y:S01]  /*3100*/  UTMACMDFLUSH ;  /* 0x00000000000079b7 */ /* 0x0001e20000000000 */
[----:B--2---:R-:W-:-:S04]  /*3110*/  DEPBAR.LE SB0, 0x1 ;  /* 0x000080400000791a */ /* 0x004fc80000000000 */
.L_x_56:
[----:B------:R-:W-:Y:S05]  /*3120*/  BSYNC B0 ;  /* 0x0000000000007941 */ /* 0x000fea0003800000 */
.L_x_55:
[----:B------:R-:W-:Y:S01]  /*3130*/  BAR.SYNC.DEFER_BLOCKING 0x1, 0x100 ;  /* 0x0044000000007b1d */ /* 0x000fe20000010000 */
[----:B------:R-:W-:Y:S01]  /*3140*/  ISETP.NE.AND P4, PT, RZ, UR40, PT ;  /* 0x00000028ff007c0c */ /* 0x000fe2000bf85270 */
[----:B------:R-:W-:-:S12]  /*3150*/  VIADD R23, R14, 0x200 ;  /* 0x000002000e177836 */ /* 0x000fd80000000000 */
[----:B------:R-:W-:Y:S05]  /*3160*/  @!P4 BRA `(.L_x_57) ;  /* 0x000000000034c947 */ /* 0x000fea0003800000 */
[----:B------:R-:W-:Y:S04]  /*3170*/  BSSY B0, `(.L_x_58) ;  /* 0x0000009000007945 */ /* 0x000fe80003800000 */
[----:B------:R-:W-:Y:S05]  /*3180*/  @!P0 BRA `(.L_x_59) ;  /* 0x00000000001c8947 */ /* 0x000fea0003800000 */
[----:B------:R-:W-:-:S13]  /*3190*/  ISETP.NE.AND P4, PT, R101, 0x3, PT ;  /* 0x000000036500780c */ /* 0x000fda0003f85270 */
[----:B------:R-:W-:Y:S05]  /*31a0*/  @!P4 BRA `(.L_x_60) ;  /* 0x000000000004c947 */ /* 0x000fea0003800000 */
[----:B------:R-:W-:Y:S01]  /*31b0*/  BPT.TRAP 0x1 ;  /* 0x000000040000795c */ /* 0x000fe20000300000 */
.L_x_60:
[----:B------:R-:W-:-:S04]  /*31c0*/  ULEA UR4, UR39, UR50, 0x3 ;  /* 0x0000003227047291 */ /* 0x000fc8000f8e183f */
[----:B------:R-:W-:-:S04]  /*31d0*/  UIADD3 UR4, UR4, 0x80, URZ ;  /* 0x0000008004047890 */ /* 0x000fc8000fffe03f */
[----:B------:R-:W-:-:S09]  /*31e0*/  UPRMT UR4, UR49, 0x654, UR4 ;  /* 0x0000065431047896 */ /* 0x000fd20008000004 */
[----:B------:R-:W-:Y:S03]  /*31f0*/  SYNCS.ARRIVE.TRANS64.RED.A1T0 RZ, [UR4], RZ ;  /* 0x000000ffffff79a7 */ /* 0x000fe60008100404 */
.L_x_59:
[----:B------:R-:W-:Y:S05]  /*3200*/  BSYNC B0 ;  /* 0x0000000000007941 */ /* 0x000fea0003800000 */
.L_x_58:
[----:B------:R-:W-:-:S04]  /*3210*/  UIADD3 UR39, UR39, 0x1, URZ ;  /* 0x0000000127277890 */ /* 0x000fc8000fffe03f */
[----:B------:R-:W-:-:S04]  /*3220*/  UISETP.NE.AND UP0, UPT, UR39, 0x4, UPT ;  /* 0x000000042700788c */ /* 0x000fc8000bf05270 */
[----:B------:R-:W-:-:S12]  /*3230*/  USEL UR39, UR39, URZ, UP0 ;  /* 0x0000003f27277287 */ /* 0x000fd80008000000 */
.L_x_57:
[----:B------:R-:W-:Y:S04]  /*3240*/  BSSY B0, `(.L_x_61) ;  /* 0x0000032000007945 */ /* 0x000fe80003800000 */
[----:B------:R-:W-:Y:S05]  /*3250*/  @!P0 BRA `(.L_x_62) ;  /* 0x0000000000c08947 */ /* 0x000fea0003800000 */
[----:B------:R-:W-:-:S13]  /*3260*/  ISETP.NE.AND P4, PT, R101, 0x3, PT ;  /* 0x000000036500780c */ /* 0x000fda0003f85270 */
[----:B------:R-:W-:Y:S05]  /*3270*/  @!P4 BRA `(.L_x_63) ;  /* 0x000000000004c947 */ /* 0x000fea0003800000 */
[----:B------:R-:W-:Y:S01]  /*3280*/  BPT.TRAP 0x1 ;  /* 0x000000040000795c */ /* 0x000fe20000300000 */
.L_x_63:
[----:B-1----:R-:W-:Y:S01]  /*3290*/  LEA R4, R20, UR50, 0x3 ;  /* 0x0000003214047c11 */ /* 0x002fe2000f8e18ff */
[----:B------:R-:W-:Y:S01]  /*32a0*/  BSSY B1, `(.L_x_64) ;  /* 0x0000004000017945 */ /* 0x000fe20003800000 */
[----:B------:R-:W-:-:S04]  /*32b0*/  SHF.L.U32 R5, R95, 0x1f, RZ ;  /* 0x0000001f5f057819 */ /* 0x000fc800000006ff */
[----:B------:R-:W1:Y:S02]  /*32c0*/  SYNCS.PHASECHK.TRANS64.TRYWAIT P4, [R4+URZ+0x60], R5 ;  /* 0x00006005040075a7 */ /* 0x000e64000808017f */
[----:B-1----:R-:W-:Y:S05]  /*32d0*/  @!P4 BRA `(.L_x_65) ;  /* 0x0000004400c4c947 */ /* 0x002fea0003800000 */
.L_x_172:
[----:B------:R-:W-:Y:S05]  /*32e0*/  BSYNC B1 ;  /* 0x0000000000017941 */ /* 0x000fea0003800000 */
.L_x_64:
[----:B------:R-:W-:Y:S05]  /*32f0*/  @P2 BRA `(.L_x_66) ;  /* 0x0000000000942947 */ /* 0x000fea0003800000 */
[----:B------:R-:W-:Y:S01]  /*3300*/  IMAD R0, R20, 0x2000, R23 ;  /* 0x0000200014007824 */ /* 0x000fe200078e0217 */
[----:B------:R-:W-:Y:S05]  /*3310*/  WARPSYNC.ALL ;  /* 0x0000000000007948 */ /* 0x000fea0003800000 */
[----:B------:R-:W-:Y:S01]  /*3320*/  IMAD R3, R97, 0x2, R0 ;  /* 0x0000000261037824 */ /* 0x000fe200078e0200 */
[----:B-1----:R-:W1:Y:S04]  /*3330*/  LDSM.16.M88.4 R4, [R0] ;  /* 0x000000000004783b */ /* 0x002e680000000200 */
[----:B------:R-:W2:Y:S01]  /*3340*/  LDSM.16.M88.4 R28, [R3] ;  /* 0x00000000031c783b */ /* 0x000ea20000000200 */
[C---:B-1----:R-:W-:Y:S01]  /*3350*/  IMAD.U32 R8, R4.reuse, 0x10000, RZ ;  /* 0x0001000004087824 */ /* 0x042fe200078e00ff */
[----:B------:R-:W-:Y:S01]  /*3360*/  LOP3.LUT R4, R4, 0xffff0000, RZ, 0xc0, !PT ;  /* 0xffff000004047812 */ /* 0x000fe200078ec0ff */
[----:B------:R-:W-:Y:S01]  /*3370*/  IMAD.U32 R22, R6, 0x10000, RZ ;  /* 0x0001000006167824 */ /* 0x000fe200078e00ff */
[----:B------:R-:W-:Y:S01]  /*3380*/  LOP3.LUT R12, R5, 0xffff0000, RZ, 0xc0, !PT ;  /* 0xffff0000050c7812 */ /* 0x000fe200078ec0ff */
[----:B--2---:R-:W-:Y:S01]  /*3390*/  IMAD.U32 R26, R28, 0x10000, RZ ;  /* 0x000100001c1a7824 */ /* 0x004fe200078e00ff */
[----:B------:R-:W-:Y:S01]  /*33a0*/  LOP3.LUT R6, R6, 0xffff0000, RZ, 0xc0, !PT ;  /* 0xffff000006067812 */ /* 0x000fe200078ec0ff */
[----:B------:R-:W-:Y:S01]  /*33b0*/  IMAD.U32 R34, R30, 0x10000, RZ ;  /* 0x000100001e227824 */ /* 0x000fe200078e00ff */
[----:B------:R-:W-:Y:S01]  /*33c0*/  LOP3.LUT R102, R7, 0xffff0000, RZ, 0xc0, !PT ;  /* 0xffff000007667812 */ /* 0x000fe200078ec0ff */
[----:B------:R-:W-:Y:S01]  /*33d0*/  IMAD.U32 R10, R5, 0x10000, RZ ;  /* 0x00010000050a7824 */ /* 0x000fe200078e00ff */
[----:B------:R-:W-:Y:S01]  /*33e0*/  LOP3.LUT R28, R28, 0xffff0000, RZ, 0xc0, !PT ;  /* 0xffff00001c1c7812 */ /* 0x000fe200078ec0ff */
[----:B------:R-:W-:Y:S01]  /*33f0*/  IMAD.U32 R24, R7, 0x10000, RZ ;  /* 0x0001000007187824 */ /* 0x000fe200078e00ff */
[C---:B------:R-:W-:Y:S01]  /*3400*/  LOP3.LUT R110, R29.reuse, 0xffff0000, RZ, 0xc0, !PT ;  /* 0xffff00001d6e7812 */ /* 0x040fe200078ec0ff */
[----:B------:R-:W-:Y:S01]  /*3410*/  IMAD.U32 R32, R29, 0x10000, RZ ;  /* 0x000100001d207824 */ /* 0x000fe200078e00ff */
[----:B------:R-:W-:Y:S01]  /*3420*/  LOP3.LUT R30, R30, 0xffff0000, RZ, 0xc0, !PT ;  /* 0xffff00001e1e7812 */ /* 0x000fe200078ec0ff */
[C---:B------:R-:W-:Y:S01]  /*3430*/  IMAD.U32 R36, R31.reuse, 0x10000, RZ ;  /* 0x000100001f247824 */ /* 0x040fe200078e00ff */
[----:B------:R-:W-:Y:S01]  /*3440*/  LOP3.LUT R38, R31, 0xffff0000, RZ, 0xc0, !PT ;  /* 0xffff00001f267812 */ /* 0x000fe200078ec0ff */
[C---:B------:R-:W-:Y:S01]  /*3450*/  FMUL R21, R91.reuse, R22 ;  /* 0x000000165b157220 */ /* 0x040fe20000400000 */
        /* <DEDUP_REMOVED lines=14> */
[----:B------:R-:W-:-:S07]  /*3540*/  FMUL R26, R91, R38 ;  /* 0x000000265b1a7220 */ /* 0x000fce0000400000 */
.L_x_66:
[----:B------:R-:W-:-:S07]  /*3550*/  VIADD R20, R20, 0x1 ;  /* 0x0000000114147836 */ /* 0x000fce0000000000 */
.L_x_62:
[----:B------:R-:W-:Y:S05]  /*3560*/  BSYNC B0 ;  /* 0x0000000000007941 */ /* 0x000fea0003800000 */
.L_x_61:
[C---:B-1----:R-:W-:Y:S01]  /*3570*/  FFMA R5, R92.reuse, R42, R13 ;  /* 0x0000002a5c057223 */ /* 0x042fe2000000000d */
[C---:B------:R-:W-:Y:S01]  /*3580*/  FFMA R6, R92.reuse, R43, R12 ;  /* 0x0000002b5c067223 */ /* 0x040fe2000000000c */
        /* <DEDUP_REMOVED lines=14> */
[----:B------:R-:W-:Y:S01]  /*3670*/  F2FP.BF16.F32.PACK_AB R5, R6, R5 ;  /* 0x000000050605723e */ /* 0x000fe200000010ff */
[----:B------:R-:W-:Y:S05]  /*3680*/  WARPSYNC.ALL ;  /* 0x0000000000007948 */ /* 0x000fea0003800000 */
[----:B------:R-:W-:Y:S01]  /*3690*/  F2FP.BF16.F32.PACK_AB R4, R41, R4 ;  /* 0x000000042904723e */ /* 0x000fe200000010ff */
[----:B------:R-:W-:Y:S01]  /*36a0*/  BSSY B0, `(.L_x_67) ;  /* 0x000001a000007945 */ /* 0x000fe20003800000 */
[----:B------:R-:W-:-:S02]  /*36b0*/  F2FP.BF16.F32.PACK_AB R6, R45, R44 ;  /* 0x0000002c2d06723e */ /* 0x000fc400000010ff */
[----:B------:R-:W-:Y:S02]  /*36c0*/  F2FP.BF16.F32.PACK_AB R7, R8, R7 ;  /* 0x000000070807723e */ /* 0x000fe400000010ff */
[----:B------:R-:W-:Y:S02]  /*36d0*/  F2FP.BF16.F32.PACK_AB R9, R10, R9 ;  /* 0x000000090a09723e */ /* 0x000fe400000010ff */
[----:B------:R-:W-:Y:S01]  /*36e0*/  F2FP.BF16.F32.PACK_AB R8, R49, R48 ;  /* 0x000000303108723e */ /* 0x000fe200000010ff */
[----:B------:R1:W-:Y:S01]  /*36f0*/  STSM.16.M88.4 [R14+0x2200], R4 ;  /* 0x002200040e007844 */ /* 0x0003e20000000200 */
[----:B------:R-:W-:Y:S02]  /*3700*/  F2FP.BF16.F32.PACK_AB R10, R53, R52 ;  /* 0x00000034350a723e */ /* 0x000fe400000010ff */
[----:B------:R-:W-:-:S05]  /*3710*/  F2FP.BF16.F32.PACK_AB R11, R24, R11 ;  /* 0x0000000b180b723e */ /* 0x000fca00000010ff */
        /* <DEDUP_REMOVED lines=11> */
[----:B------:R-:W-:Y:S02]  /*37d0*/  UIADD3 UR4, UR50, 0x2200, URZ ;  /* 0x0000220032047890 */ /* 0x000fe4000fffe03f */
[----:B------:R-:W-:Y:S01]  /*37e0*/  UIADD3.X UR9, URZ, UR57, URZ, UP0, !UPT ;  /* 0x000000393f097290 */ /* 0x000fe200087fe43f */
[----:B------:R-:W-:Y:S01]  /*37f0*/  UMOV UR6, UR46 ;  /* 0x0000002e00067c82 */ /* 0x000fe20008000000 */
[----:B------:R-:W-:-:S07]  /*3800*/  UMOV UR7, UR47 ;  /* 0x0000002f00077c82 */ /* 0x000fce0008000000 */
[----:B------:R2:W-:Y:S01]  /*3810*/  UTMASTG.3D [UR4], [UR8] ;  /* 0x00000004080073b5 */ /* 0x0005e20008010000 */
[----:B------:R0:W-:Y:S01]  /*3820*/  UTMACMDFLUSH ;  /* 0x00000000000079b7 */ /* 0x0001e20000000000 */
[----:B--2---:R-:W-:-:S04]  /*3830*/  DEPBAR.LE SB0, 0x1 ;  /* 0x000080400000791a */ /* 0x004fc80000000000 */
.L_x_68:
[----:B------:R-:W-:Y:S05]  /*3840*/  BSYNC B0 ;  /* 0x0000000000007941 */ /* 0x000fea0003800000 */
.L_x_67:
[----:B------:R-:W-:Y:S06]  /*3850*/  BAR.SYNC.DEFER_BLOCKING 0x1, 0x100 ;  /* 0x0044000000007b1d */ /* 0x000fec0000010000 */
[----:B------:R-:W-:Y:S04]  /*3860*/  BSSY B0, `(.L_x_69) ;  /* 0x0000009000007945 */ /* 0x000fe80003800000 */
[----:B------:R-:W-:Y:S05]  /*3870*/  @!P0 BRA `(.L_x_70) ;  /* 0x00000000001c8947 */ /* 0x000fea0003800000 */
[----:B------:R-:W-:-:S13]  /*3880*/  ISETP.NE.AND P4, PT, R101, 0x3, PT ;  /* 0x000000036500780c */ /* 0x000fda0003f85270 */
[----:B------:R-:W-:Y:S05]  /*3890*/  @!P4 BRA `(.L_x_71) ;  /* 0x000000000004c947 */ /* 0x000fea0003800000 */
[----:B------:R-:W-:Y:S01]  /*38a0*/  BPT.TRAP 0x1 ;  /* 0x000000040000795c */ /* 0x000fe20000300000 */
.L_x_71:
[----:B------:R-:W-:-:S04]  /*38b0*/  ULEA UR4, UR39, UR50, 0x3 ;  /* 0x0000003227047291 */ /* 0x000fc8000f8e183f */
[----:B------:R-:W-:-:S04]  /*38c0*/  UIADD3 UR4, UR4, 0x80, URZ ;  /* 0x0000008004047890 */ /* 0x000fc8000fffe03f */
[----:B------:R-:W-:-:S09]  /*38d0*/  UPRMT UR4, UR49, 0x654, UR4 ;  /* 0x0000065431047896 */ /* 0x000fd20008000004 */
[----:B------:R-:W-:Y:S03]  /*38e0*/  SYNCS.ARRIVE.TRANS64.RED.A1T0 RZ, [UR4], RZ ;  /* 0x000000ffffff79a7 */ /* 0x000fe60008100404 */
.L_x_70:
[----:B------:R-:W-:Y:S05]  /*38f0*/  BSYNC B0 ;  /* 0x0000000000007941 */ /* 0x000fea0003800000 */
.L_x_69:
[----:B------:R-:W-:Y:S01]  /*3900*/  UIADD3 UR39, UR39, 0x1, URZ ;  /* 0x0000000127277890 */ /* 0x000fe2000fffe03f */
[----:B------:R-:W-:Y:S01]  /*3910*/  BSSY B0, `(.L_x_72) ;  /* 0x0000039000007945 */ /* 0x000fe20003800000 */
[----:B-1----:R-:W-:Y:S02]  /*3920*/  IMAD.MOV.U32 R8, RZ, RZ, R95 ;  /* 0x000000ffff087224 */ /* 0x002fe400078e005f */
[----:B------:R-:W-:-:S04]  /*3930*/  UISETP.NE.AND UP0, UPT, UR39, 0x4, UPT ;  /* 0x000000042700788c */ /* 0x000fc8000bf05270 */
[----:B------:R-:W-:Y:S01]  /*3940*/  USEL UR39, UR39, URZ, UP0 ;  /* 0x0000003f27277287 */ /* 0x000fe20008000000 */
[----:B------:R-:W-:Y:S11]  /*3950*/  @!P0 BRA `(.L_x_73) ;  /* 0x0000000000d08947 */ /* 0x000ff60003800000 */
[----:B------:R-:W-:-:S13]  /*3960*/  ISETP.NE.AND P4, PT, R101, 0x3, PT ;  /* 0x000000036500780c */ /* 0x000fda0003f85270 */
[----:B------:R-:W-:Y:S05]  /*3970*/  @!P4 BRA `(.L_x_74) ;  /* 0x000000000004c947 */ /* 0x000fea0003800000 */
[----:B------:R-:W-:Y:S01]  /*3980*/  BPT.TRAP 0x1 ;  /* 0x000000040000795c */ /* 0x000fe20000300000 */
.L_x_74:
[C---:B------:R-:W-:Y:S01]  /*3990*/  LEA R4, R20.reuse, UR50, 0x3 ;  /* 0x0000003214047c11 */ /* 0x040fe2000f8e18ff */
[----:B------:R-:W-:Y:S01]  /*39a0*/  VIADD R9, R20, 0x1 ;  /* 0x0000000114097836 */ /* 0x000fe20000000000 */
[----:B------:R-:W-:Y:S01]  /*39b0*/  SHF.L.U32 R5, R95, 0x1f, RZ ;  /* 0x0000001f5f057819 */ /* 0x000fe200000006ff */
[----:B------:R-:W-:Y:S03]  /*39c0*/  BSSY B1, `(.L_x_75) ;  /* 0x0000005000017945 */ /* 0x000fe60003800000 */
[----:B------:R-:W1:Y:S01]  /*39d0*/  SYNCS.PHASECHK.TRANS64.TRYWAIT P5, [R4+URZ+0x60], R5 ;  /* 0x00006005040075a7 */ /* 0x000e6200080a017f */
[----:B------:R-:W-:-:S04]  /*39e0*/  ISETP.NE.AND P4, PT, R9, 0x4, PT ;  /* 0x000000040900780c */ /* 0x000fc80003f85270 */
[----:B------:R-:W-:Y:S01]  /*39f0*/  SEL R38, RZ, 0x1, P4 ;  /* 0x00000001ff267807 */ /* 0x000fe20002000000 */
[----:B-1----:R-:W-:Y:S08]  /*3a00*/  @!P5 BRA `(.L_x_76) ;  /* 0x00000040000cd947 */ /* 0x002ff00003800000 */
.L_x_173:
[----:B------:R-:W-:Y:S05]  /*3a10*/  BSYNC B1 ;  /* 0x0000000000017941 */ /* 0x000fea0003800000 */
.L_x_75:
[----:B------:R-:W-:Y:S05]  /*3a20*/  @P2 BRA `(.L_x_77) ;  /* 0x0000000000942947 */ /* 0x000fea0003800000 */
[----:B------:R-:W-:Y:S01]  /*3a30*/  IMAD R22, R20, 0x2000, R23 ;  /* 0x0000200014167824 */ /* 0x000fe200078e0217 */
[----:B------:R-:W-:Y:S05]  /*3a40*/  WARPSYNC.ALL ;  /* 0x0000000000007948 */ /* 0x000fea0003800000 */
[----:B------:R-:W-:Y:S01]  /*3a50*/  IMAD R25, R97, 0x2, R22 ;  /* 0x0000000261197824 */ /* 0x000fe200078e0216 */
[----:B-1----:R-:W1:Y:S05]  /*3a60*/  LDSM.16.M88.4 R4, [R22] ;  /* 0x000000001604783b */ /* 0x002e6a0000000200 */
[----:B------:R-:W2:Y:S01]  /*3a70*/  LDSM.16.M88.4 R24, [R25] ;  /* 0x000000001918783b */ /* 0x000ea20000000200 */
[C---:B-1----:R-:W-:Y:S01]  /*3a80*/  IMAD.U32 R0, R4.reuse, 0x10000, RZ ;  /* 0x0001000004007824 */ /* 0x042fe200078e00ff */
[----:B------:R-:W-:Y:S01]  /*3a90*/  LOP3.LUT R4, R4, 0xffff0000, RZ, 0xc0, !PT ;  /* 0xffff000004047812 */ /* 0x000fe200078ec0ff */
[C---:B------:R-:W-:Y:S01]  /*3aa0*/  IMAD.U32 R10, R6.reuse, 0x10000, RZ ;  /* 0x00010000060a7824 */ /* 0x040fe200078e00ff */
[C---:B------:R-:W-:Y:S01]  /*3ab0*/  LOP3.LUT R12, R5.reuse, 0xffff0000, RZ, 0xc0, !PT ;  /* 0xffff0000050c7812 */ /* 0x040fe200078ec0ff */
[----:B------:R-:W-:Y:S01]  /*3ac0*/  IMAD.U32 R8, R5, 0x10000, RZ ;  /* 0x0001000005087824 */ /* 0x000fe200078e00ff */
[----:B------:R-:W-:Y:S01]  /*3ad0*/  LOP3.LUT R6, R6, 0xffff0000, RZ, 0xc0, !PT ;  /* 0xffff000006067812 */ /* 0x000fe200078ec0ff */
[C---:B--2---:R-:W-:Y:S01]  /*3ae0*/  IMAD.U32 R32, R26.reuse, 0x10000, RZ ;  /* 0x000100001a207824 */ /* 0x044fe200078e00ff */
[----:B------:R-:W-:Y:S01]  /*3af0*/  LOP3.LUT R26, R26, 0xffff0000, RZ, 0xc0, !PT ;  /* 0xffff00001a1a7812 */ /* 0x000fe200078ec0ff */
[C---:B------:R-:W-:Y:S01]  /*3b00*/  IMAD.U32 R28, R24.reuse, 0x10000, RZ ;  /* 0x00010000181c7824 */ /* 0x040fe200078e00ff */
[C---:B------:R-:W-:Y:S01]  /*3b10*/  LOP3.LUT R102, R7.reuse, 0xffff0000, RZ, 0xc0, !PT ;  /* 0xffff000007667812 */ /* 0x040fe200078ec0ff */
[----:B------:R-:W-:Y:S01]  /*3b20*/  IMAD.U32 R20, R7, 0x10000, RZ ;  /* 0x0001000007147824 */ /* 0x000fe200078e00ff */
[----:B------:R-:W-:Y:S01]  /*3b30*/  LOP3.LUT R24, R24, 0xffff0000, RZ, 0xc0, !PT ;  /* 0xffff000018187812 */ /* 0x000fe200078ec0ff */
[C---:B------:R-:W-:Y:S01]  /*3b40*/  IMAD.U32 R30, R25.reuse, 0x10000, RZ ;  /* 0x00010000191e7824 */ /* 0x040fe200078e00ff */
        /* <DEDUP_REMOVED lines=19> */
.L_x_77:
[----:B------:R-:W-:Y:S02]  /*3c80*/  LOP3.LUT R8, R95, R38, RZ, 0x3c, !PT ;  /* 0x000000265f087212 */ /* 0x000fe400078e3cff */
[----:B------:R-:W-:-:S07]  /*3c90*/  SEL R20, R9, RZ, P4 ;  /* 0x000000ff09147207 */ /* 0x000fce0002000000 */
.L_x_73:
[----:B------:R-:W-:Y:S05]  /*3ca0*/  BSYNC B0 ;  /* 0x0000000000007941 */ /* 0x000fea0003800000 */
.L_x_72:
        /* <DEDUP_REMOVED lines=23> */
[----:B------:R-:W-:Y:S02]  /*3e20*/  F2FP.BF16.F32.PACK_AB R65, R67, R66 ;  /* 0x000000424341723e */ /* 0x000fe400000010ff */
[----:B------:R-:W-:Y:S01]  /*3e30*/  F2FP.BF16.F32.PACK_AB R66, R69, R68 ;  /* 0x000000444542723e */ /* 0x000fe200000010ff */
[----:B------:R1:W-:Y:S01]  /*3e40*/  STSM.16.M88.4 [R14+0x4200], R4 ;  /* 0x004200040e007844 */ /* 0x0003e20000000200 */
        /* <DEDUP_REMOVED lines=19> */
.L_x_79:
[----:B------:R-:W-:Y:S05]  /*3f80*/  BSYNC B0 ;  /* 0x0000000000007941 */ /* 0x000fea0003800000 */
.L_x_78:
[----:B------:R-:W-:Y:S06]  /*3f90*/  BAR.SYNC.DEFER_BLOCKING 0x1, 0x100 ;  /* 0x0044000000007b1d */ /* 0x000fec0000010000 */
[----:B------:R-:W-:Y:S04]  /*3fa0*/  BSSY B0, `(.L_x_80) ;  /* 0x0000009000007945 */ /* 0x000fe80003800000 */
[----:B------:R-:W-:Y:S05]  /*3fb0*/  @!P0 BRA `(.L_x_81) ;  /* 0x00000000001c8947 */ /* 0x000fea0003800000 */
[----:B------:R-:W-:-:S13]  /*3fc0*/  ISETP.NE.AND P4, PT, R101, 0x3, PT ;  /* 0x000000036500780c */ /* 0x000fda0003f85270 */
[----:B------:R-:W-:Y:S05]  /*3fd0*/  @!P4 BRA `(.L_x_82) ;  /* 0x000000000004c947 */ /* 0x000fea0003800000 */
[----:B------:R-:W-:Y:S01]  /*3fe0*/  BPT.TRAP 0x1 ;  /* 0x000000040000795c */ /* 0x000fe20000300000 */
.L_x_82:
[----:B------:R-:W-:-:S04]  /*3ff0*/  ULEA UR4, UR39, UR50, 0x3 ;  /* 0x0000003227047291 */ /* 0x000fc8000f8e183f */
[----:B------:R-:W-:-:S04]  /*4000*/  UIADD3 UR4, UR4, 0x80, URZ ;  /* 0x0000008004047890 */ /* 0x000fc8000fffe03f */
[----:B------:R-:W-:-:S09]  /*4010*/  UPRMT UR4, UR49, 0x654, UR4 ;  /* 0x0000065431047896 */ /* 0x000fd20008000004 */
[----:B------:R-:W-:Y:S03]  /*4020*/  SYNCS.ARRIVE.TRANS64.RED.A1T0 RZ, [UR4], RZ ;  /* 0x000000ffffff79a7 */ /* 0x000fe60008100404 */
.L_x_81:
[----:B------:R-:W-:Y:S05]  /*4030*/  BSYNC B0 ;  /* 0x0000000000007941 */ /* 0x000fea0003800000 */
.L_x_80:
[----:B------:R-:W-:Y:S01]  /*4040*/  UIADD3 UR4, UR39, 0x1, URZ ;  /* 0x0000000127047890 */ /* 0x000fe2000fffe03f */
[----:B------:R-:W-:Y:S03]  /*4050*/  BSSY B0, `(.L_x_83) ;  /* 0x0000033000007945 */ /* 0x000fe60003800000 */
[----:B------:R-:W-:-:S04]  /*4060*/  UISETP.NE.AND UP0, UPT, UR4, 0x4, UPT ;  /* 0x000000040400788c */ /* 0x000fc8000bf05270 */
[----:B------:R-:W-:Y:S01]  /*4070*/  USEL UR39, UR4, URZ, UP0 ;  /* 0x0000003f04277287 */ /* 0x000fe20008000000 */
[----:B------:R-:W-:Y:S11]  /*4080*/  @!P0 BRA `(.L_x_84) ;  /* 0x0000000000bc8947 */ /* 0x000ff60003800000 */
[----:B------:R-:W-:-:S13]  /*4090*/  ISETP.NE.AND P4, PT, R101, 0x3, PT ;  /* 0x000000036500780c */ /* 0x000fda0003f85270 */
[----:B------:R-:W-:Y:S05]  /*40a0*/  @!P4 BRA `(.L_x_85) ;  /* 0x000000000004c947 */ /* 0x000fea0003800000 */
[----:B------:R-:W-:Y:S01]  /*40b0*/  BPT.TRAP 0x1 ;  /* 0x000000040000795c */ /* 0x000fe20000300000 */
.L_x_85:
[----:B-1----:R-:W-:Y:S01]  /*40c0*/  SHF.L.U32 R4, R8, 0x1f, RZ ;  /* 0x0000001f08047819 */ /* 0x002fe200000006ff */
[----:B------:R-:W-:Y:S01]  /*40d0*/  BSSY B1, `(.L_x_86) ;  /* 0x0000004000017945 */ /* 0x000fe20003800000 */
[----:B------:R-:W-:-:S04]  /*40e0*/  LEA R5, R20, UR50, 0x3 ;  /* 0x0000003214057c11 */ /* 0x000fc8000f8e18ff */
[----:B------:R-:W1:Y:S02]  /*40f0*/  SYNCS.PHASECHK.TRANS64.TRYWAIT P4, [R5+URZ+0x60], R4 ;  /* 0x00006004050075a7 */ /* 0x000e64000808017f */
[----:B-1----:R-:W-:Y:S05]  /*4100*/  @!P4 BRA `(.L_x_87) ;  /* 0x000000380060c947 */ /* 0x002fea0003800000 */
.L_x_174:
[----:B------:R-:W-:Y:S05]  /*4110*/  BSYNC B1 ;  /* 0x0000000000017941 */ /* 0x000fea0003800000 */
.L_x_86:
        /* <DEDUP_REMOVED lines=17> */
[----:B------:R-:W-:Y:S01]  /*4230*/  LOP3.LUT R110, R29, 0xffff0000, RZ, 0xc0, !PT ;  /* 0xffff00001d6e7812 */ /* 0x000fe200078ec0ff */
        /* <DEDUP_REMOVED lines=20> */
.L_x_84:
[----:B------:R-:W-:Y:S05]  /*4380*/  BSYNC B0 ;  /* 0x0000000000007941 */ /* 0x000fea0003800000 */
.L_x_83:
        /* <DEDUP_REMOVED lines=16> */
[----:B-1----:R-:W-:Y:S01]  /*4490*/  F2FP.BF16.F32.PACK_AB R4, R0, R3 ;  /* 0x000000030004723e */ /* 0x002fe200000010ff */
        /* <DEDUP_REMOVED lines=28> */
.L_x_89:
[----:B------:R-:W-:Y:S05]  /*4660*/  BSYNC B0 ;  /* 0x0000000000007941 */ /* 0x000fea0003800000 */
.L_x_88:
[----:B------:R-:W-:Y:S06]  /*4670*/  BAR.SYNC.DEFER_BLOCKING 0x1, 0x100 ;  /* 0x0044000000007b1d */ /* 0x000fec0000010000 */
[----:B------:R-:W-:Y:S04]  /*4680*/  BSSY B0, `(.L_x_90) ;  /* 0x0000009000007945 */ /* 0x000fe80003800000 */
[----:B------:R-:W-:Y:S05]  /*4690*/  @!P0 BRA `(.L_x_91) ;  /* 0x00000000001c8947 */ /* 0x000fea0003800000 */
[----:B------:R-:W-:-:S13]  /*46a0*/  ISETP.NE.AND P0, PT, R101, 0x3, PT ;  /* 0x000000036500780c */ /* 0x000fda0003f05270 */
[----:B------:R-:W-:Y:S05]  /*46b0*/  @!P0 BRA `(.L_x_92) ;  /* 0x0000000000048947 */ /* 0x000fea0003800000 */
[----:B------:R-:W-:Y:S01]  /*46c0*/  BPT.TRAP 0x1 ;  /* 0x000000040000795c */ /* 0x000fe20000300000 */
.L_x_92:
[----:B------:R-:W-:-:S04]  /*46d0*/  ULEA UR4, UR39, UR50, 0x3 ;  /* 0x0000003227047291 */ /* 0x000fc8000f8e183f */
[----:B------:R-:W-:-:S04]  /*46e0*/  UIADD3 UR4, UR4, 0x80, URZ ;  /* 0x0000008004047890 */ /* 0x000fc8000fffe03f */
[----:B------:R-:W-:-:S09]  /*46f0*/  UPRMT UR4, UR49, 0x654, UR4 ;  /* 0x0000065431047896 */ /* 0x000fd20008000004 */
[----:B------:R-:W-:Y:S03]  /*4700*/  SYNCS.ARRIVE.TRANS64.RED.A1T0 RZ, [UR4], RZ ;  /* 0x000000ffffff79a7 */ /* 0x000fe60008100404 */
.L_x_91:
[----:B------:R-:W-:Y:S05]  /*4710*/  BSYNC B0 ;  /* 0x0000000000007941 */ /* 0x000fea0003800000 */
.L_x_90:
[----:B------:R-:W-:Y:S01]  /*4720*/  IADD3 R16, P0, R16, UR52, RZ ;  /* 0x0000003410107c10 */ /* 0x000fe2000ff1e0ff */
[----:B------:R-:W-:Y:S01]  /*4730*/  ULDC.64 UR4, c[0x0][0x8f8] ;  /* 0x00023e0000047ab9 */ /* 0x000fe20000000a00 */
[----:B------:R-:W-:Y:S01]  /*4740*/  UIADD3 UR39, UR39, 0x1, URZ ;  /* 0x0000000127277890 */ /* 0x000fe2000fffe03f */
[----:B------:R-:W-:Y:S01]  /*4750*/  PRMT R0, RZ, 0x7610, R0 ;  /* 0x00007610ff007816 */ /* 0x000fe20000000000 */
[----:B------:R-:W-:Y:S01]  /*4760*/  UMOV UR47, 0xffffffff ;  /* 0xffffffff002f7882 */ /* 0x000fe20000000000 */
[----:B------:R-:W-:Y:S01]  /*4770*/  IADD3.X R17, R17, UR38, RZ, P0, !PT ;  /* 0x0000002611117c10 */ /* 0x000fe200087fe4ff */
[----:B------:R-:W-:Y:S01]  /*4780*/  UISETP.NE.AND UP0, UPT, UR39, 0x4, UPT ;  /* 0x000000042700788c */ /* 0x000fe2000bf05270 */
[----:B------:R-:W-:Y:S01]  /*4790*/  ISETP.GE.U32.AND P0, PT, R16, UR4, PT ;  /* 0x0000000410007c0c */ /* 0x000fe2000bf06070 */
[----:B------:R-:W-:Y:S02]  /*47a0*/  IMAD.MOV.U32 R22, RZ, RZ, -0x1 ;  /* 0xffffffffff167424 */ /* 0x000fe400078e00ff */
[----:B------:R-:W-:Y:S01]  /*47b0*/  USEL UR39, UR39, URZ, UP0 ;  /* 0x0000003f27277287 */ /* 0x000fe20008000000 */
[----:B------:R-:W-:Y:S01]  /*47c0*/  ISETP.GE.U32.AND.EX P0, PT, R17, UR5, PT, P0 ;  /* 0x0000000511007c0c */ /* 0x000fe2000bf06100 */
[----:B------:R-:W-:-:S12]  /*47d0*/  IMAD.MOV.U32 R23, RZ, RZ, -0x1 ;  /* 0xffffffffff177424 */ /* 0x000fd800078e00ff */
[----:B------:R-:W-:Y:S05]  /*47e0*/  @P0 BRA `(.L_x_93) ;  /* 0x0000000400500947 */ /* 0x000fea0003800000 */
[----:B------:R-:W2:Y:S01]  /*47f0*/  LDC.64 R10, c[0x0][0x8d0] ;  /* 0x00023400ff0a7b82 */ /* 0x000ea20000000a00 */
[----:B------:R-:W3:Y:S01]  /*4800*/  S2R R12, SR_CTAID.X ;  /* 0x00000000000c7919 */ /* 0x000ee20000002500 */
[----:B------:R-:W-:Y:S02]  /*4810*/  IMAD.MOV.U32 R8, RZ, RZ, R16 ;  /* 0x000000ffff087224 */ /* 0x000fe400078e0010 */
[----:B------:R-:W-:Y:S01]  /*4820*/  IMAD.MOV.U32 R9, RZ, RZ, R17 ;  /* 0x000000ffff097224 */ /* 0x000fe200078e0011 */
[----:B------:R-:W4:Y:S03]  /*4830*/  S2R R22, SR_CTAID.Y ;  /* 0x0000000000167919 */ /* 0x000f260000002600 */
[----:B------:R-:W3:Y:S08]  /*4840*/  LDC R0, c[0x0][0x8d8] ;  /* 0x00023600ff007b82 */ /* 0x000ef00000000800 */
[----:B-1----:R-:W1:Y:S01]  /*4850*/  LDC.64 R14, c[0x0][0x8c8] ;  /* 0x00023200ff0e7b82 */ /* 0x002e620000000a00 */
[----:B--2---:R-:W-:-:S04]  /*4860*/  ISETP.NE.U32.AND P0, PT, R10, RZ, PT ;  /* 0x000000ff0a00720c */ /* 0x004fc80003f05070 */
[----:B------:R-:W-:-:S13]  /*4870*/  ISETP.NE.AND.EX P0, PT, R11, RZ, PT, P0 ;  /* 0x000000ff0b00720c */ /* 0x000fda0003f05300 */
[----:B-1-34-:R-:W-:Y:S05]  /*4880*/  @!P0 BRA `(.L_x_94) ;  /* 0x0000000000288947 */ /* 0x01afea0003800000 */
        /* <DEDUP_REMOVED lines=10> */
.L_x_94:
[-CC-:B------:R-:W-:Y:S01]  /*4930*/  SHF.R.U64 R29, R8, R0.reuse, R9.reuse ;  /* 0x00000000081d7219 */ /* 0x180fe20000001209 */
[----:B------:R-:W1:Y:S01]  /*4940*/  LDC.64 R20, c[0x0][0x8e8] ;  /* 0x00023a00ff147b82 */ /* 0x000e620000000a00 */
[----:B------:R-:W-:Y:S01]  /*4950*/  SHF.R.U32.HI R0, RZ, R0, R9 ;  /* 0x00000000ff007219 */ /* 0x000fe20000011609 */
[----:B------:R-:W-:Y:S01]  /*4960*/  ULDC UR4, c[0x0][0x150] ;  /* 0x0000540000047ab9 */ /* 0x000fe20000000800 */
[----:B------:R-:W-:Y:S02]  /*4970*/  IADD3 R3, P0, RZ, -R29, RZ ;  /* 0x8000001dff037210 */ /* 0x000fe40007f1e0ff */
[----:B------:R-:W-:-:S03]  /*4980*/  I2FP.F32.U32 R7, R12 ;  /* 0x0000000c00077245 */ /* 0x000fc60000201000 */
[----:B------:R-:W2:Y:S01]  /*4990*/  LDC R6, c[0x0][0x8c0] ;  /* 0x00023000ff067b82 */ /* 0x000ea20000000800 */
[----:B------:R-:W-:Y:S02]  /*49a0*/  IMAD.X R5, RZ, RZ, ~R0, P0 ;  /* 0x000000ffff057224 */ /* 0x000fe400000e0e00 */
[----:B------:R-:W-:Y:S01]  /*49b0*/  FMUL R7, R7, UR4 ;  /* 0x0000000407077c20 */ /* 0x000fe20008400000 */
[----:B------:R-:W-:Y:S01]  /*49c0*/  ULDC UR4, c[0x0][0x154] ;  /* 0x0000550000047ab9 */ /* 0x000fe20000000800 */
[-C--:B------:R-:W-:Y:S02]  /*49d0*/  IMAD R0, R5, R14.reuse, RZ ;  /* 0x0000000e05007224 */ /* 0x080fe400078e02ff */
[C---:B------:R-:W-:Y:S01]  /*49e0*/  IMAD.WIDE.U32 R4, R3.reuse, R14, R16 ;  /* 0x0000000e03047225 */ /* 0x040fe200078e0010 */
[----:B------:R-:W3:Y:S01]  /*49f0*/  LDC R8, c[0x0][0x8b0] ;  /* 0x00022c00ff087b82 */ /* 0x000ee20000000800 */
[----:B------:R-:W4:Y:S02]  /*4a00*/  F2I.U32.TRUNC.NTZ R7, R7 ;  /* 0x0000000700077305 */ /* 0x000f24000020f000 */
[----:B------:R-:W-:Y:S01]  /*4a10*/  IMAD R3, R3, R15, R0 ;  /* 0x0000000f03037224 */ /* 0x000fe200078e0200 */
[----:B------:R-:W-:-:S03]  /*4a20*/  I2FP.F32.U32 R0, R22 ;  /* 0x0000001600007245 */ /* 0x000fc60000201000 */
[----:B------:R-:W-:Y:S01]  /*4a30*/  IMAD.IADD R3, R5, 0x1, R3 ;  /* 0x0000000105037824 */ /* 0x000fe200078e0203 */
[----:B------:R-:W5:Y:S01]  /*4a40*/  LDC R11, c[0x0][0x900] ;  /* 0x00024000ff0b7b82 */ /* 0x000f620000000800 */
[----:B-1----:R-:W-:-:S04]  /*4a50*/  ISETP.NE.U32.AND P0, PT, R20, RZ, PT ;  /* 0x000000ff1400720c */ /* 0x002fc80003f05070 */
[----:B------:R-:W-:-:S03]  /*4a60*/  ISETP.NE.AND.EX P0, PT, R21, RZ, PT, P0 ;  /* 0x000000ff1500720c */ /* 0x000fc60003f05300 */
[----:B------:R-:W1:Y:S01]  /*4a70*/  LDC R9, c[0x0][0x144] ;  /* 0x00005100ff097b82 */ /* 0x000e620000000800 */
[-C--:B--2---:R-:W-:Y:S01]  /*4a80*/  SHF.R.U64 R10, R4, R6.reuse, R3 ;  /* 0x00000006040a7219 */ /* 0x084fe20000001203 */
[----:B----4-:R-:W-:Y:S01]  /*4a90*/  IMAD.MOV R7, RZ, RZ, -R7 ;  /* 0x000000ffff077224 */ /* 0x010fe200078e0a07 */
[----:B------:R-:W-:Y:S01]  /*4aa0*/  SHF.R.U32.HI R3, RZ, R6, R3 ;  /* 0x00000006ff037219 */ /* 0x000fe20000011603 */
[----:B------:R-:W-:-:S04]  /*4ab0*/  FMUL R6, R0, UR4 ;  /* 0x0000000400067c20 */ /* 0x000fc80008400000 */
[----:B------:R-:W2:Y:S01]  /*4ac0*/  LDC R23, c[0x0][0x148] ;  /* 0x00005200ff177b82 */ /* 0x000ea20000000800 */
[----:B------:R4:W1:Y:S01]  /*4ad0*/  F2I.U32.TRUNC.NTZ R14, R6 ;  /* 0x00000006000e7305 */ /* 0x000862000020f000 */
[-CC-:B---3--:R-:W-:Y:S02]  /*4ae0*/  SHF.R.U64 R13, R10, R8.reuse, R3.reuse ;  /* 0x000000080a0d7219 */ /* 0x188fe40000001203 */
[----:B------:R-:W-:-:S04]  /*4af0*/  SHF.R.U32.HI R0, RZ, R8, R3 ;  /* 0x00000008ff007219 */ /* 0x000fc80000011603 */
[----:B------:R-:W3:Y:S01]  /*4b00*/  LDC R24, c[0x0][0x8a8] ;  /* 0x00022a00ff187b82 */ /* 0x000ee20000000800 */
[-CC-:B-----5:R-:W-:Y:S02]  /*4b10*/  SHF.R.U64 R15, R13, R11.reuse, R0.reuse ;  /* 0x0000000b0d0f7219 */ /* 0x1a0fe40000001200 */
[----:B------:R-:W-:-:S03]  /*4b20*/  SHF.R.U32.HI R5, RZ, R11, R0 ;  /* 0x0000000bff057219 */ /* 0x000fc60000011600 */
[----:B------:R-:W-:Y:S02]  /*4b30*/  IMAD.MOV.U32 R4, RZ, RZ, R15 ;  /* 0x000000ffff047224 */ /* 0x000fe400078e000f */
[----:B------:R-:W2:Y:S01]  /*4b40*/  LDC R26, c[0x0][0x8f0] ;  /* 0x00023c00ff1a7b82 */ /* 0x000ea20000000800 */
[----:B-1----:R-:W-:-:S07]  /*4b50*/  IMAD R25, R9, R7, R12 ;  /* 0x0000000709197224 */ /* 0x002fce00078e020c */
[----:B------:R-:W1:Y:S08]  /*4b60*/  LDC R27, c[0x0][0x8e0] ;  /* 0x00023800ff1b7b82 */ /* 0x000e700000000800 */
[----:B------:R-:W1:Y:S01]  /*4b70*/  LDC R28, c[0x0][0x8b8] ;  /* 0x00022e00ff1c7b82 */ /* 0x000e620000000800 */
[----:B---34-:R-:W-:Y:S05]  /*4b80*/  @!P0 BRA `(.L_x_95) ;  /* 0x0000000000288947 */ /* 0x018fea0003800000 */
[----:B------:R-:W3:Y:S02]  /*4b90*/  LDC R0, c[0x0][0x8f4] ;  /* 0x00023d00ff007b82 */ /* 0x000ee40000000800 */
[----:B---3--:R-:W-:-:S05]  /*4ba0*/  IADD3 R3, P0, R15, R0, RZ ;  /* 0x000000000f037210 */ /* 0x008fca0007f1e0ff */
        /* <DEDUP_REMOVED lines=8> */
.L_x_95:
[----:B------:R-:W-:Y:S01]  /*4c30*/  ISETP.NE.AND P0, PT, R2, 0x1, PT ;  /* 0x000000010200780c */ /* 0x000fe20003f05270 */
[----:B------:R-:W-:Y:S01]  /*4c40*/  IMAD.MOV R14, RZ, RZ, -R14 ;  /* 0x000000ffff0e7224 */ /* 0x000fe200078e0a0e */
[----:B--2---:R-:W-:Y:S01]  /*4c50*/  SHF.R.U64 R3, R4, R26, R5 ;  /* 0x0000001a04037219 */ /* 0x004fe20000001205 */
[----:B------:R-:W-:Y:S01]  /*4c60*/  VIADD R5, R24, 0xffffffff ;  /* 0xffffffff18057836 */ /* 0x000fe20000000000 */
[----:B------:R-:W-:Y:S02]  /*4c70*/  LOP3.LUT R0, R13, R96, RZ, 0xc0, !PT ;  /* 0x000000600d007212 */ /* 0x000fe400078ec0ff */
[----:B------:R-:W-:Y:S01]  /*4c80*/  R2UR UR47, R29 ;  /* 0x000000001d2f72ca */ /* 0x000fe200000e0000 */
[----:B------:R-:W-:-:S06]  /*4c90*/  IMAD.MOV R4, RZ, RZ, -R3 ;  /* 0x000000ffff047224 */ /* 0x000fcc00078e0a03 */
[----:B------:R-:W-:Y:S02]  /*4ca0*/  @P0 IMAD R25, R23, R14, R22 ;  /* 0x0000000e17190224 */ /* 0x000fe400078e0216 */
[----:B------:R-:W-:Y:S01]  /*4cb0*/  IMAD R22, R93, R3, R0 ;  /* 0x000000035d167224 */ /* 0x000fe200078e0200 */
[----:B------:R-:W-:Y:S01]  /*4cc0*/  LOP3.LUT R3, R10, R5, RZ, 0xc0, !PT ;  /* 0x000000050a037212 */ /* 0x000fe200078ec0ff */
[----:B-1----:R-:W-:Y:S02]  /*4cd0*/  IMAD R0, R4, R27, R15 ;  /* 0x0000001b04007224 */ /* 0x002fe400078e020f */
[----:B------:R-:W-:Y:S02]  /*4ce0*/  IMAD R22, R22, R28, R25 ;  /* 0x0000001c16167224 */ /* 0x000fe400078e0219 */
[----:B------:R-:W-:Y:S02]  /*4cf0*/  IMAD R3, R0, R24, R3 ;  /* 0x0000001800037224 */ /* 0x000fe400078e0203 */
[----:B------:R-:W-:-:S03]  /*4d00*/  IMAD.MOV.U32 R0, RZ, RZ, 0x1 ;  /* 0x00000001ff007424 */ /* 0x000fc600078e00ff */
[----:B------:R-:W-:Y:S02]  /*4d10*/  SEL R23, R3, R22, !P0 ;  /* 0x0000001603177207 */ /* 0x000fe40004000000 */
[----:B------:R-:W-:-:S07]  /*4d20*/  SEL R22, R22, R3, !P0 ;  /* 0x0000000316167207 */ /* 0x000fce0004000000 */
.L_x_93:
[----:B------:R-:W-:Y:S01]  /*4d30*/  LOP3.LUT P0, RZ, R0, 0xff, RZ, 0xc0, !PT ;  /* 0x000000ff00ff7812 */ /* 0x000fe2000780c0ff */
[----:B------:R-:W-:Y:S02]  /*4d40*/  UIMAD.WIDE.U32 UR4, UR42, -0x55555555, URZ ;  /* 0xaaaaaaab2a0478a5 */ /* 0x000fe4000f8e003f */
[----:B------:R-:W-:Y:S02]  /*4d50*/  UIADD3 UR40, UR40, 0x4, URZ ;  /* 0x0000000428287890 */ /* 0x000fe4000fffe03f */
[----:B------:R-:W-:-:S04]  /*4d60*/  USHF.R.U32.HI UR4, URZ, 0x2, UR5 ;  /* 0x000000023f047899 */ /* 0x000fc80008011605 */
[----:B------:R-:W-:-:S04]  /*4d70*/  UIMAD UR42, UR4, -0x6, UR42 ;  /* 0xfffffffa042a78a4 */ /* 0x000fc8000f8e022a */
[----:B------:R-:W-:Y:S08]  /*4d80*/  @P0 BRA `(.L_x_96) ;  /* 0xffffffc800cc0947 */ /* 0x000ff0000383ffff */
[----:B------:R-:W-:-:S13]  /*4d90*/  PLOP3.LUT P0, PT, PT, PT, PT, 0x8, 0x0 ;  /* 0x000000000000781c */ /* 0x000fda0003f0e170 */
.L_x_21:
[----:B------:R-:W-:Y:S05]  /*4da0*/  @P0 BRA `(.L_x_13) ;  /* 0x0000002800c40947 */ /* 0x000fea0003800000 */
[----:B------:R-:W-:Y:S01]  /*4db0*/  ULDC.64 UR6, c[0x0][0x588] ;  /* 0x0001620000067ab9 */ /* 0x000fe20000000a00 */
[----:B------:R-:W-:Y:S01]  /*4dc0*/  ISETP.NE.AND.EX P1, PT, R109, RZ, PT, P1 ;  /* 0x000000ff6d00720c */ /* 0x000fe20003f25310 */
[----:B------:R-:W-:-:S04]  /*4dd0*/  DEPBAR.LE SB0, 0x0 ;  /* 0x000080000000791a */ /* 0x000fc80000000000 */
[----:B------:R-:W-:Y:S01]  /*4de0*/  ISETP.NE.U32.AND P0, PT, RZ, UR6, PT ;  /* 0x00000006ff007c0c */ /* 0x000fe2000bf05070 */
[----:B------:R-:W-:Y:S03]  /*4df0*/  BSSY B0, `(.L_x_97) ;  /* 0x0000014000007945 */ /* 0x000fe60003800000 */
[----:B------:R-:W-:-:S13]  /*4e00*/  ISETP.NE.AND.EX P0, PT, RZ, UR7, PT, P0 ;  /* 0x00000007ff007c0c */ /* 0x000fda000bf05300 */
[----:B------:R-:W-:Y:S05]  /*4e10*/  @P0 BRA P1, `(.L_x_98) ;  /* 0x0000000000440947 */ /* 0x000fea0000800000 */
[----:B------:R-:W-:-:S04]  /*4e20*/  ISETP.NE.U32.AND P0, PT, R107, RZ, PT ;  /* 0x000000ff6b00720c */ /* 0x000fc80003f05070 */
[----:B------:R-:W-:-:S13]  /*4e30*/  ISETP.NE.AND.EX P0, PT, R109, RZ, PT, P0 ;  /* 0x000000ff6d00720c */ /* 0x000fda0003f05300 */
[----:B------:R-:W-:Y:S05]  /*4e40*/  @!P0 BRA `(.L_x_99) ;  /* 0x00000000002c8947 */ /* 0x000fea0003800000 */
[----:B------:R-:W-:-:S13]  /*4e50*/  LOP3.LUT P0, RZ, R90, 0xff, RZ, 0xc0, !PT ;  /* 0x000000ff5aff7812 */ /* 0x000fda000780c0ff */
[----:B------:R-:W-:Y:S05]  /*4e60*/  @!P0 BRA `(.L_x_100) ;  /* 0x0000000000108947 */ /* 0x000fea0003800000 */
[----:B-----5:R-:W-:-:S13]  /*4e70*/  FSETP.NEU.AND P0, PT, R91, RZ, PT ;  /* 0x000000ff5b00720b */ /* 0x020fda0003f0d000 */
[----:B------:R-:W-:Y:S05]  /*4e80*/  @!P0 BREAK B0 ;  /* 0x0000000000008942 */ /* 0x000fea0003800000 */
[----:B------:R-:W-:Y:S05]  /*4e90*/  @P0 BRA `(.L_x_98) ;  /* 0x0000000000240947 */ /* 0x000fea0003800000 */
[----:B------:R-:W-:Y:S05]  /*4ea0*/  BRA `(.L_x_13) ;  /* 0x0000002800847947 */ /* 0x000fea0003800000 */
.L_x_100:
[----:B------:R-:W-:-:S04]  /*4eb0*/  ISETP.NE.U32.AND P0, PT, RZ, UR6, PT ;  /* 0x00000006ff007c0c */ /* 0x000fc8000bf05070 */
[----:B------:R-:W-:-:S13]  /*4ec0*/  ISETP.NE.AND.EX P0, PT, RZ, UR7, PT, P0 ;  /* 0x00000007ff007c0c */ /* 0x000fda000bf05300 */
[----:B------:R-:W-:Y:S05]  /*4ed0*/  @!P0 BREAK B0 ;  /* 0x0000000000008942 */ /* 0x000fea0003800000 */
[----:B------:R-:W-:Y:S05]  /*4ee0*/  @P0 BRA `(.L_x_98) ;  /* 0x0000000000100947 */ /* 0x000fea0003800000 */
[----:B------:R-:W-:Y:S05]  /*4ef0*/  BRA `(.L_x_13) ;  /* 0x0000002800707947 */ /* 0x000fea0003800000 */
.L_x_99:
[----:B-----5:R-:W-:-:S13]  /*4f00*/  FSETP.NEU.AND P0, PT, R91, RZ, PT ;  /* 0x000000ff5b00720b */ /* 0x020fda0003f0d000 */
[----:B------:R-:W-:Y:S05]  /*4f10*/  @!P0 BREAK B0 ;  /* 0x0000000000008942 */ /* 0x000fea0003800000 */
[----:B------:R-:W-:Y:S05]  /*4f20*/  @!P0 BRA `(.L_x_13) ;  /* 0x0000002800648947 */ /* 0x000fea0003800000 */
.L_x_98:
[----:B-1----:R-:W-:Y:S05]  /*4f30*/  BSYNC B0 ;  /* 0x0000000000007941 */ /* 0x002fea0003800000 */
.L_x_97:
[----:B------:R-:W-:-:S04]  /*4f40*/  LOP3.LUT R18, R18, 0x1, RZ, 0xfc, !PT ;  /* 0x0000000112127812 */ /* 0x000fc800078efcff */
[----:B------:R-:W-:-:S13]  /*4f50*/  ISETP.NE.AND P0, PT, R18, 0x3, PT ;  /* 0x000000031200780c */ /* 0x000fda0003f05270 */
[----:B------:R-:W-:Y:S05]  /*4f60*/  @!P0 BRA `(.L_x_101) ;  /* 0x0000000000048947 */ /* 0x000fea0003800000 */
[----:B------:R-:W-:Y:S01]  /*4f70*/  BPT.TRAP 0x1 ;  /* 0x000000040000795c */ /* 0x000fe20000300000 */
.L_x_101:
[----:B------:R-:W1:Y:S01]  /*4f80*/  S2UR UR5, SR_CgaCtaId ;  /* 0x00000000000579c3 */ /* 0x000e620000008800 */
[----:B------:R-:W-:Y:S02]  /*4f90*/  UMOV UR4, 0x400 ;  /* 0x0000040000047882 */ /* 0x000fe40000000000 */
[----:B-1----:R-:W-:-:S04]  /*4fa0*/  ULEA UR4, UR5, UR4, 0x18 ;  /* 0x0000000405047291 */ /* 0x002fc8000f8ec03f */
[----:B------:R-:W-:-:S04]  /*4fb0*/  ULEA UR4, UR39, UR4, 0x3 ;  /* 0x0000000427047291 */ /* 0x000fc8000f8e183f */
[----:B------:R-:W-:-:S04]  /*4fc0*/  UIADD3 UR4, UR4, 0x80, URZ ;  /* 0x0000008004047890 */ /* 0x000fc8000fffe03f */
[----:B------:R-:W-:-:S09]  /*4fd0*/  UPRMT UR4, UR5, 0x654, UR4 ;  /* 0x0000065405047896 */ /* 0x000fd20008000004 */
[----:B------:R-:W-:Y:S01]  /*4fe0*/  SYNCS.ARRIVE.TRANS64.RED.A1T0 RZ, [UR4], RZ ;  /* 0x000000ffffff79a7 */ /* 0x000fe20008100404 */
[----:B------:R-:W-:Y:S05]  /*4ff0*/  BRA `(.L_x_13) ;  /* 0x0000002800307947 */ /* 0x000fea0003800000 */
.L_x_12:
[----:B------:R-:W-:Y:S01]  /*5000*/  ULDC.64 UR4, c[0x0][0x8f8] ;  /* 0x00023e0000047ab9 */ /* 0x000fe20000000a00 */
[----:B------:R-:W-:Y:S01]  /*5010*/  PRMT R13, RZ, 0x7610, R13 ;  /* 0x00007610ff0d7816 */ /* 0x000fe2000000000d */
[----:B------:R-:W-:Y:S01]  /*5020*/  IMAD.MOV.U32 R20, RZ, RZ, -0x1 ;  /* 0xffffffffff147424 */ /* 0x000fe200078e00ff */
[----:B------:R-:W-:Y:S01]  /*5030*/  ISETP.GE.U32.AND P0, PT, R16, UR4, PT ;  /* 0x0000000410007c0c */ /* 0x000fe2000bf06070 */
[----:B------:R-:W-:Y:S02]  /*5040*/  IMAD.MOV.U32 R12, RZ, RZ, -0x1 ;  /* 0xffffffffff0c7424 */ /* 0x000fe400078e00ff */
[----:B------:R-:W-:Y:S01]  /*5050*/  IMAD.MOV.U32 R7, RZ, RZ, -0x1 ;  /* 0xffffffffff077424 */ /* 0x000fe200078e00ff */
[----:B------:R-:W-:-:S13]  /*5060*/  ISETP.GE.U32.AND.EX P0, PT, R17, UR5, PT, P0 ;  /* 0x0000000511007c0c */ /* 0x000fda000bf06100 */
        /* <DEDUP_REMOVED lines=19> */
.L_x_103:
        /* <DEDUP_REMOVED lines=10> */
[----:B------:R-:W-:-:S03]  /*5240*/  IMAD R7, R15, R29, R14 ;  /* 0x0000001d0f077224 */ /* 0x000fc600078e020e */
[----:B------:R-:W1:Y:S01]  /*5250*/  LDC R27, c[0x0][0x8a8] ;  /* 0x00022a00ff1b7b82 */ /* 0x000e620000000800 */
[----:B------:R-:W-:Y:S01]  /*5260*/  IMAD.IADD R7, R13, 0x1, R7 ;  /* 0x000000010d077824 */ /* 0x000fe200078e0207 */
[----:B--2---:R-:W-:-:S04]  /*5270*/  ISETP.NE.U32.AND P0, PT, R32, RZ, PT ;  /* 0x000000ff2000720c */ /* 0x004fc80003f05070 */
[----:B------:R-:W-:Y:S02]  /*5280*/  ISETP.NE.AND.EX P0, PT, R33, RZ, PT, P0 ;  /* 0x000000ff2100720c */ /* 0x000fe40003f05300 */
[----:B------:R-:W2:Y:S01]  /*5290*/  LDC R29, c[0x0][0x8f0] ;  /* 0x00023c00ff1d7b82 */ /* 0x000ea20000000800 */
[-CC-:B---3--:R-:W-:Y:S01]  /*52a0*/  SHF.R.U64 R22, R12, R20.reuse, R7.reuse ;  /* 0x000000140c167219 */ /* 0x188fe20000001207 */
[----:B------:R-:W-:Y:S01]  /*52b0*/  IMAD.MOV.U32 R12, RZ, RZ, -0x1 ;  /* 0xffffffffff0c7424 */ /* 0x000fe200078e00ff */
[----:B------:R-:W-:-:S04]  /*52c0*/  SHF.R.U32.HI R7, RZ, R20, R7 ;  /* 0x00000014ff077219 */ /* 0x000fc80000011607 */
[----:B------:R-:W-:Y:S01]  /*52d0*/  SHF.L.U32 R12, R12, UR4, RZ ;  /* 0x000000040c0c7c19 */ /* 0x000fe200080006ff */
[----:B------:R-:W3:Y:S01]  /*52e0*/  LDC R31, c[0x0][0x8e0] ;  /* 0x00023800ff1f7b82 */ /* 0x000ee20000000800 */
[-CC-:B----4-:R-:W-:Y:S02]  /*52f0*/  SHF.R.U64 R26, R22, R30.reuse, R7.reuse ;  /* 0x0000001e161a7219 */ /* 0x190fe40000001207 */
[----:B------:R-:W-:Y:S02]  /*5300*/  SHF.R.U32.HI R7, RZ, R30, R7 ;  /* 0x0000001eff077219 */ /* 0x000fe40000011607 */
[----:B------:R-:W-:Y:S02]  /*5310*/  LOP3.LUT R35, RZ, R12, RZ, 0x33, !PT ;  /* 0x0000000cff237212 */ /* 0x000fe400078e33ff */
[--C-:B------:R-:W-:Y:S01]  /*5320*/  SHF.R.U64 R28, R26, UR4, R7.reuse ;  /* 0x000000041a1c7c19 */ /* 0x100fe20008001207 */
[----:B------:R-:W4:Y:S01]  /*5330*/  LDC R34, c[0x0][0x8b8] ;  /* 0x00022e00ff227b82 */ /* 0x000f220000000800 */
[----:B------:R-:W-:-:S03]  /*5340*/  SHF.R.U32.HI R13, RZ, UR4, R7 ;  /* 0x00000004ff0d7c19 */ /* 0x000fc60008011607 */
[----:B------:R-:W-:Y:S01]  /*5350*/  IMAD.MOV.U32 R12, RZ, RZ, R28 ;  /* 0x000000ffff0c7224 */ /* 0x000fe200078e001c */
        /* <DEDUP_REMOVED lines=11> */
.L_x_104:
[----:B------:R-:W-:Y:S01]  /*5410*/  ISETP.NE.AND P0, PT, R2, 0x1, PT ;  /* 0x000000010200780c */ /* 0x000fe20003f05270 */
[----:B------:R-:W-:Y:S01]  /*5420*/  USHF.L.U32 UR4, UR37, UR4, URZ ;  /* 0x0000000425047299 */ /* 0x000fe2000800063f */
[----:B--2---:R-:W-:Y:S01]  /*5430*/  SHF.R.U64 R12, R12, R29, R13 ;  /* 0x0000001d0c0c7219 */ /* 0x004fe2000000120d */
[----:B------:R-:W-:Y:S01]  /*5440*/  VIADD R15, R27, 0xffffffff ;  /* 0xffffffff1b0f7836 */ /* 0x000fe20000000000 */
[----:B------:R-:W-:-:S03]  /*5450*/  LOP3.LUT R7, R26, R35, RZ, 0xc0, !PT ;  /* 0x000000231a077212 */ /* 0x000fc600078ec0ff */
[----:B------:R-:W-:Y:S01]  /*5460*/  IMAD.MOV R13, RZ, RZ, -R12 ;  /* 0x000000ffff0d7224 */ /* 0x000fe200078e0a0c */
[----:B------:R-:W-:Y:S01]  /*5470*/  LOP3.LUT R22, R22, R15, RZ, 0xc0, !PT ;  /* 0x0000000f16167212 */ /* 0x000fe200078ec0ff */
[----:B------:R-:W-:Y:S02]  /*5480*/  IMAD R9, R12, UR4, R7 ;  /* 0x000000040c097c24 */ /* 0x000fe4000f8e0207 */
[----:B---3--:R-:W-:Y:S02]  /*5490*/  IMAD R7, R13, R31, R28 ;  /* 0x0000001f0d077224 */ /* 0x008fe400078e021c */
[----:B------:R-:W-:Y:S02]  /*54a0*/  @P0 IMAD R10, R11, R24, R8 ;  /* 0x000000180b0a0224 */ /* 0x000fe400078e0208 */
[----:B------:R-:W-:Y:S02]  /*54b0*/  IMAD R7, R7, R27, R22 ;  /* 0x0000001b07077224 */ /* 0x000fe400078e0216 */
[----:B----4-:R-:W-:-:S02]  /*54c0*/  IMAD R10, R9, R34, R10 ;  /* 0x00000022090a7224 */ /* 0x010fc400078e020a */
[----:B------:R-:W-:-:S03]  /*54d0*/  IMAD.MOV.U32 R13, RZ, RZ, 0x1 ;  /* 0x00000001ff0d7424 */ /* 0x000fc600078e00ff */
[----:B------:R-:W-:Y:S02]  /*54e0*/  SEL R12, R7, R10, !P0 ;  /* 0x0000000a070c7207 */ /* 0x000fe40004000000 */
[----:B------:R-:W-:Y:S01]  /*54f0*/  SEL R20, R10, R7, !P0 ;  /* 0x000000070a147207 */ /* 0x000fe20004000000 */
[----:B------:R-:W-:-:S07]  /*5500*/  IMAD.MOV.U32 R7, RZ, RZ, R25 ;  /* 0x000000ffff077224 */ /* 0x000fce00078e0019 */
.L_x_102:
[----:B------:R-:W-:-:S08]  /*5510*/  NOP ;  /* 0x0000000000007918 */ /* 0x000fd00000000000 */
[----:B------:R-:W2:-:S00]  /*5520*/  USETMAXREG.DEALLOC.CTAPOOL 0x28 ;  /* 0x00000028000079c8 */ /* 0x000e8000080e0500 */
[----:B--2---:R-:W-:-:S13]  /*5530*/  ISETP.NE.AND P0, PT, R3, 0x1, PT ;  /* 0x000000010300780c */ /* 0x004fda0003f05270 */
[----:B------:R-:W-:Y:S05]  /*5540*/  @!P0 BRA `(.L_x_13) ;  /* 0x0000002000dc8947 */ /* 0x000fea0003800000 */
[----:B------:R-:W-:Y:S05]  /*5550*/  @!P4 BRA `(.L_x_105) ;  /* 0x0000001000b0c947 */ /* 0x000fea0003800000 */
[----:B------:R-:W-:-:S04]  /*5560*/  PRMT R0, R6, 0x9910, RZ ;  /* 0x0000991006007816 */ /* 0x000fc800000000ff */
[----:B------:R-:W-:-:S04]  /*5570*/  ISETP.NE.AND P0, PT, R0, RZ, PT ;  /* 0x000000ff0000720c */ /* 0x000fc80003f05270 */
[----:B------:R-:W-:-:S13]  /*5580*/  ISETP.NE.OR P0, PT, R3, 0x2, !P0 ;  /* 0x000000020300780c */ /* 0x000fda0004705670 */
[----:B------:R-:W-:Y:S05]  /*5590*/  @P0 BRA `(.L_x_13) ;  /* 0x0000002000c80947 */ /* 0x000fea0003800000 */
[----:B------:R-:W-:-:S13]  /*55a0*/  LOP3.LUT P1, RZ, R13, 0xff, RZ, 0xc0, !PT ;  /* 0x000000ff0dff7812 */ /* 0x000fda000782c0ff */
[----:B------:R-:W-:Y:S05]  /*55b0*/  @!P1 BRA `(.L_x_106) ;  /* 0x0000000000189947 */ /* 0x000fea0003800000 */
[----:B------:R-:W-:Y:S01]  /*55c0*/  UMOV UR4, 0x400 ;  /* 0x0000040000047882 */ /* 0x000fe20000000000 */
[----:B------:R-:W-:Y:S01]  /*55d0*/  IMAD.MOV.U32 R0, RZ, RZ, RZ ;  /* 0x000000ffff007224 */ /* 0x000fe200078e00ff */
[----:B-1----:R-:W-:-:S04]  /*55e0*/  ULEA UR4, UR36, UR4, 0x18 ;  /* 0x0000000424047291 */ /* 0x002fc8000f8ec03f */
[----:B------:R-:W-:-:S05]  /*55f0*/  SHF.L.U32 R0, R0, 0x1f, RZ ;  /* 0x0000001f00007819 */ /* 0x000fca00000006ff */
[----:B------:R-:W1:Y:S02]  /*5600*/  SYNCS.PHASECHK.TRANS64.TRYWAIT P0, [UR4+0xa8], R0 ;  /* 0x0000a800ff0075a7 */ /* 0x000e640008000144 */
[----:B-1----:R-:W-:Y:S05]  /*5610*/  @!P0 BRA `(.L_x_107) ;  /* 0x0000002400308947 */ /* 0x002fea0003800000 */
.L_x_106:
[----:B------:R-:W-:Y:S01]  /*5620*/  PRMT R9, RZ, 0x7610, R9 ;  /* 0x00007610ff097816 */ /* 0x000fe20000000009 */
[----:B------:R-:W-:Y:S06]  /*5630*/  @P2 BRA `(.L_x_108) ;  /* 0x0000000000242947 */ /* 0x000fec0003800000 */
[----:B------:R-:W-:Y:S02]  /*5640*/  ULDC.64 UR4, c[0x0][0x588] ;  /* 0x0001620000047ab9 */ /* 0x000fe40000000a00 */
[----:B------:R-:W-:-:S04]  /*5650*/  ISETP.NE.U32.AND P0, PT, RZ, UR4, PT ;  /* 0x00000004ff007c0c */ /* 0x000fc8000bf05070 */
[----:B------:R-:W-:-:S13]  /*5660*/  ISETP.NE.AND.EX P0, PT, RZ, UR5, PT, P0 ;  /* 0x00000005ff007c0c */ /* 0x000fda000bf05300 */
[----:B------:R-:W-:Y:S05]  /*5670*/  @!P0 BRA `(.L_x_109) ;  /* 0x00000000000c8947 */ /* 0x000fea0003800000 */
[----:B------:R2:W5:Y:S01]  /*5680*/  LDG.E R11, desc[UR54][R4.64] ;  /* 0x00000036040b7981 */ /* 0x000562000c1e1900 */
[----:B------:R-:W-:Y:S01]  /*5690*/  IMAD.MOV.U32 R9, RZ, RZ, 0x1 ;  /* 0x00000001ff097424 */ /* 0x000fe200078e00ff */
[----:B------:R-:W-:Y:S06]  /*56a0*/  BRA `(.L_x_108) ;  /* 0x0000000000087947 */ /* 0x000fec0003800000 */
.L_x_109:
[----:B------:R-:W3:Y:S01]  /*56b0*/  LDC R11, c[0x0][0x580] ;  /* 0x00016000ff0b7b82 */ /* 0x000ee20000000800 */
[----:B------:R-:W-:-:S07]  /*56c0*/  IMAD.MOV.U32 R9, RZ, RZ, 0x1 ;  /* 0x00000001ff097424 */ /* 0x000fce00078e00ff */
.L_x_108:
[----:B-1----:R-:W-:Y:S01]  /*56d0*/  IMAD.MOV.U32 R0, RZ, RZ, 0x1 ;  /* 0x00000001ff007424 */ /* 0x002fe200078e00ff */
[----:B------:R-:W-:Y:S06]  /*56e0*/  @!P1 BRA `(.L_x_110) ;  /* 0x0000000c00dc9947 */ /* 0x000fec0003800000 */
[----:B------:R-:W1:Y:S01]  /*56f0*/  LDC R3, c[0x0][0x8a8] ;  /* 0x00022a00ff037b82 */ /* 0x000e620000000800 */
[----:B------:R-:W-:Y:S01]  /*5700*/  IMAD.MOV.U32 R0, RZ, RZ, -0x1 ;  /* 0xffffffffff007424 */ /* 0x000fe200078e00ff */
[----:B------:R-:W-:Y:S01]  /*5710*/  ULDC UR4, c[0x0][0x900] ;  /* 0x0002400000047ab9 */ /* 0x000fe20000000800 */
[----:B------:R-:W-:Y:S01]  /*5720*/  LOP3.LUT R10, R18, 0x2, RZ, 0xfc, !PT ;  /* 0x00000002120a7812 */ /* 0x000fe200078efcff */
[----:B------:R-:W-:Y:S01]  /*5730*/  ULDC.64 UR6, c[0x0][0x198] ;  /* 0x0000660000067ab9 */ /* 0x000fe20000000a00 */
[----:B------:R-:W-:Y:S02]  /*5740*/  USHF.L.U32 UR13, UR37, UR4, URZ ;  /* 0x00000004250d7299 */ /* 0x000fe4000800063f */
[----:B------:R-:W-:Y:S01]  /*5750*/  SHF.L.U32 R8, R0, UR4, RZ ;  /* 0x0000000400087c19 */ /* 0x000fe200080006ff */
[----:B------:R-:W-:Y:S01]  /*5760*/  IMAD.MOV.U32 R0, RZ, RZ, 0x1 ;  /* 0x00000001ff007424 */ /* 0x000fe200078e00ff */
[----:B------:R-:W-:Y:S01]  /*5770*/  ULDC.64 UR14, c[0x0][0x588] ;  /* 0x00016200000e7ab9 */ /* 0x000fe20000000a00 */
[----:B------:R-:W-:Y:S01]  /*5780*/  ULDC.64 UR22, c[0x0][0x8f8] ;  /* 0x00023e0000167ab9 */ /* 0x000fe20000000a00 */
[----:B------:R-:W-:Y:S01]  /*5790*/  LOP3.LUT R8, RZ, R8, RZ, 0x33, !PT ;  /* 0x00000008ff087212 */ /* 0x000fe200078e33ff */
[----:B------:R-:W-:Y:S01]  /*57a0*/  ULDC.64 UR24, c[0x0][0x590] ;  /* 0x0001640000187ab9 */ /* 0x000fe20000000a00 */
[----:B-1----:R-:W-:-:S07]  /*57b0*/  VIADD R3, R3, 0xffffffff ;  /* 0xffffffff03037836 */ /* 0x002fce0000000000 */
.L_x_142:
[----:B------:R-:W-:Y:S02]  /*57c0*/  ISETP.NE.U32.AND P0, PT, RZ, UR24, PT ;  /* 0x00000018ff007c0c */ /* 0x000fe4000bf05070 */
[----:B------:R-:W-:Y:S02]  /*57d0*/  R2UR UR19, R20 ;  /* 0x00000000141372ca */ /* 0x000fe400000e0000 */
[----:B------:R-:W-:Y:S02]  /*57e0*/  R2UR UR18, R12 ;  /* 0x000000000c1272ca */ /* 0x000fe400000e0000 */
[----:B------:R-:W-:-:S09]  /*57f0*/  ISETP.NE.AND.EX P0, PT, RZ, UR25, PT, P0 ;  /* 0x00000019ff007c0c */ /* 0x000fd2000bf05300 */
[----:B------:R-:W-:Y:S02]  /*5800*/  USHF.L.U32 UR19, UR19, 0x7, URZ ;  /* 0x0000000713137899 */ /* 0x000fe4000800063f */
[----:B------:R-:W-:Y:S02]  /*5810*/  USHF.L.U32 UR18, UR18, 0x7, URZ ;  /* 0x0000000712127899 */ /* 0x000fe4000800063f */
[----:B---34-:R-:W-:Y:S10]  /*5820*/  @!P0 BRA `(.L_x_111) ;  /* 0x00000000002c8947 */ /* 0x018ff40003800000 */
[----:B------:R-:W-:-:S04]  /*5830*/  ISETP.NE.U32.AND P1, PT, RZ, UR14, PT ;  /* 0x0000000eff007c0c */ /* 0x000fc8000bf25070 */
[----:B------:R-:W-:-:S13]  /*5840*/  ISETP.NE.AND.EX P1, PT, RZ, UR15, PT, P1 ;  /* 0x0000000fff007c0c */ /* 0x000fda000bf25310 */
[----:B------:R-:W-:Y:S05]  /*5850*/  @!P1 BRA `(.L_x_112) ;  /* 0x0000000000189947 */ /* 0x000fea0003800000 */
[----:B--2---:R-:W1:Y:S01]  /*5860*/  LDC.64 R4, c[0x0][0x588] ;  /* 0x00016200ff047b82 */ /* 0x004e620000000a00 */
[----:B------:R-:W-:-:S04]  /*5870*/  IMAD R9, R7, UR24, RZ ;  /* 0x0000001807097c24 */ /* 0x000fc8000f8e02ff */
[----:B-1----:R-:W-:-:S05]  /*5880*/  IMAD.WIDE R4, R9, 0x4, R4 ;  /* 0x0000000409047825 */ /* 0x002fca00078e0204 */
[----:B---3-5:R1:W5:Y:S01]  /*5890*/  LDG.E R11, desc[UR54][R4.64] ;  /* 0x00000036040b7981 */ /* 0x028362000c1e1900 */
[----:B------:R-:W-:Y:S01]  /*58a0*/  IMAD.MOV.U32 R9, RZ, RZ, 0x1 ;  /* 0x00000001ff097424 */ /* 0x000fe200078e00ff */
[----:B------:R-:W-:Y:S06]  /*58b0*/  BRA `(.L_x_111) ;  /* 0x0000000000087947 */ /* 0x000fec0003800000 */
.L_x_112:
[----:B---3-5:R-:W4:Y:S01]  /*58c0*/  LDC R11, c[0x0][0x580] ;  /* 0x00016000ff0b7b82 */ /* 0x028f220000000800 */
[----:B------:R-:W-:-:S07]  /*58d0*/  IMAD.MOV.U32 R9, RZ, RZ, 0x1 ;  /* 0x00000001ff097424 */ /* 0x000fce00078e00ff */
.L_x_111:
[----:B------:R-:W-:Y:S05]  /*58e0*/  @!P0 BRA `(.L_x_113) ;  /* 0x00000000001c8947 */ /* 0x000fea0003800000 */
[----:B------:R-:W-:-:S13]  /*58f0*/  LOP3.LUT P2, RZ, R9, 0xff, RZ, 0xc0, !PT ;  /* 0x000000ff09ff7812 */ /* 0x000fda000784c0ff */
[----:B-12---:R-:W1:Y:S02]  /*5900*/  @!P2 LDC.64 R4, c[0x0][0x588] ;  /* 0x00016200ff04ab82 */ /* 0x006e640000000a00 */
[----:B-1----:R-:W-:-:S04]  /*5910*/  @!P2 ISETP.NE.U32.AND P0, PT, R4, RZ, PT ;  /* 0x000000ff0400a20c */ /* 0x002fc80003f05070 */
[----:B------:R-:W-:Y:S02]  /*5920*/  @!P2 ISETP.NE.AND.EX P1, PT, R5, RZ, PT, P0 ;  /* 0x000000ff0500a20c */ /* 0x000fe40003f25300 */
[----:B---345:R-:W-:Y:S02]  /*5930*/  @P2 FSETP.EQ.AND P0, PT, R11, RZ, PT ;  /* 0x000000ff0b00220b */ /* 0x038fe40003f02000 */
[----:B------:R-:W-:Y:S01]  /*5940*/  @!P2 PLOP3.LUT P0, PT, P1, PT, PT, 0x8, 0x0 ;  /* 0x000000000000a81c */ /* 0x000fe20000f0e170 */
[----:B------:R-:W-:-:S12]  /*5950*/  BRA `(.L_x_114) ;  /* 0x0000000000047947 */ /* 0x000fd80003800000 */
.L_x_113:
[----:B---345:R-:W-:-:S13]  /*5960*/  FSETP.EQ.AND P0, PT, R11, RZ, PT ;  /* 0x000000ff0b00720b */ /* 0x038fda0003f02000 */
.L_x_114:
[----:B------:R-:W-:Y:S02]  /*5970*/  ISETP.NE.AND P2, PT, R10, 0x3, PT ;  /* 0x000000030a00780c */ /* 0x000fe40003f45270 */
[----:B------:R-:W-:-:S04]  /*5980*/  ELECT P1, URZ, PT ;  /* 0x00000000003f782f */ /* 0x000fc80003820000 */
[----:B------:R-:W-:-:S07]  /*5990*/  PLOP3.LUT P0, PT, P1, P0, PT, 0x20, 0x0 ;  /* 0x000000000000781c */ /* 0x000fce0000f00470 */
[----:B------:R-:W-:Y:S06]  /*59a0*/  @!P2 BRA `(.L_x_115) ;  /* 0x000000000004a947 */ /* 0x000fec0003800000 */
[----:B------:R-:W-:Y:S01]  /*59b0*/  BPT.TRAP 0x1 ;  /* 0x000000040000795c */ /* 0x000fe20000300000 */
.L_x_115:
[----:B------:R-:W3:Y:S01]  /*59c0*/  S2UR UR36, SR_CgaCtaId ;  /* 0x00000000002479c3 */ /* 0x000ee20000008800 */
[----:B------:R-:W-:Y:S01]  /*59d0*/  UMOV UR4, 0x400 ;  /* 0x0000040000047882 */ /* 0x000fe20000000000 */
[----:B-12---:R-:W-:Y:S01]  /*59e0*/  SHF.L.U32 R4, R0, 0x1f, RZ ;  /* 0x0000001f00047819 */ /* 0x006fe200000006ff */
[----:B---3--:R-:W-:-:S09]  /*59f0*/  ULEA UR4, UR36, UR4, 0x18 ;  /* 0x0000000424047291 */ /* 0x008fd2000f8ec03f */
[----:B------:R-:W1:Y:S02]  /*5a00*/  SYNCS.PHASECHK.TRANS64.TRYWAIT P1, [UR4+0x80], R4 ;  /* 0x00008004ff0075a7 */ /* 0x000e640008020144 */
[----:B-1----:R-:W-:Y:S05]  /*5a10*/  @!P1 BRA `(.L_x_116) ;  /* 0x0000002000489947 */ /* 0x002fea0003800000 */
.L_x_175:
[----:B------:R-:W-:Y:S04]  /*5a20*/  BSSY B0, `(.L_x_117) ;  /* 0x000000e000007945 */ /* 0x000fe80003800000 */
[----:B------:R-:W-:Y:S05]  /*5a30*/  @!P0 BRA `(.L_x_118) ;  /* 0x0000000000308947 */ /* 0x000fea0003800000 */
[----:B------:R-:W-:Y:S01]  /*5a40*/  R2UR UR20, R7 ;  /* 0x00000000071472ca */ /* 0x000fe200000e0000 */
[----:B------:R-:W-:Y:S02]  /*5a50*/  UIADD3 UR8, UP0, UR6, 0x3f0, URZ ;  /* 0x000003f006087890 */ /* 0x000fe4000ff1e03f */
[----:B------:R-:W-:Y:S02]  /*5a60*/  UIADD3 UR16, UR4, 0x200, URZ ;  /* 0x0000020004107890 */ /* 0x000fe4000fffe03f */
[----:B------:R-:W-:Y:S02]  /*5a70*/  UIADD3 UR17, UR4, 0x60, URZ ;  /* 0x0000006004117890 */ /* 0x000fe4000fffe03f */
[----:B------:R-:W-:Y:S01]  /*5a80*/  UIADD3.X UR9, URZ, UR7, URZ, UP0, !UPT ;  /* 0x000000073f097290 */ /* 0x000fe200087fe43f */
[----:B------:R-:W-:Y:S01]  /*5a90*/  UMOV UR10, 0x0 ;  /* 0x00000000000a7882 */ /* 0x000fe20000000000 */
[----:B------:R-:W-:-:S07]  /*5aa0*/  UMOV UR11, 0x10000000 ;  /* 0x10000000000b7882 */ /* 0x000fce0000000000 */
[----:B------:R2:W-:Y:S02]  /*5ab0*/  UTMALDG.3D [UR16], [UR8], desc[UR10] ;  /* 0x00000a10080075b4 */ /* 0x0005e40008011000 */
[----:B--2---:R-:W-:Y:S05]  /*5ac0*/  @!P2 BRA `(.L_x_119) ;  /* 0x000000000004a947 */ /* 0x004fea0003800000 */
[----:B------:R-:W-:Y:S01]  /*5ad0*/  BPT.TRAP 0x1 ;  /* 0x000000040000795c */ /* 0x000fe20000300000 */
.L_x_119:
[----:B-1----:R-:W1:Y:S02]  /*5ae0*/  LDC R5, c[0x0][0x800] ;  /* 0x00020000ff057b82 */ /* 0x002e640000000800 */
[----:B-1----:R2:W-:Y:S02]  /*5af0*/  SYNCS.ARRIVE.TRANS64.RED.A0TR RZ, [UR4+0x60], R5 ;  /* 0x00006005ffff79a7 */ /* 0x0025e40008300404 */
.L_x_118:
[----:B------:R-:W-:Y:S05]  /*5b00*/  BSYNC B0 ;  /* 0x0000000000007941 */ /* 0x000fea0003800000 */
.L_x_117:
[----:B------:R-:W-:Y:S05]  /*5b10*/  @!P2 BRA `(.L_x_120) ;  /* 0x000000000004a947 */ /* 0x000fea0003800000 */
[----:B------:R-:W-:Y:S01]  /*5b20*/  BPT.TRAP 0x1 ;  /* 0x000000040000795c */ /* 0x000fe20000300000 */
.L_x_120:
[----:B------:R-:W-:-:S04]  /*5b30*/  UIADD3 UR5, UR4, 0x60, URZ ;  /* 0x0000006004057890 */ /* 0x000fc8000fffe03f */
[----:B------:R-:W-:-:S09]  /*5b40*/  UPRMT UR5, UR36, 0x654, UR5 ;  /* 0x0000065424057896 */ /* 0x000fd20008000005 */
[----:B------:R-:W-:Y:S01]  /*5b50*/  SYNCS.ARRIVE.TRANS64.RED.A1T0 RZ, [UR5], RZ ;  /* 0x000000ffffff79a7 */ /* 0x000fe20008100405 */
[----:B------:R-:W-:Y:S05]  /*5b60*/  @!P2 BRA `(.L_x_121) ;  /* 0x000000000004a947 */ /* 0x000fea0003800000 */
[----:B------:R-:W-:Y:S01]  /*5b70*/  BPT.TRAP 0x1 ;  /* 0x000000040000795c */ /* 0x000fe20000300000 */
.L_x_121:
[----:B------:R-:W3:Y:S02]  /*5b80*/  SYNCS.PHASECHK.TRANS64.TRYWAIT P1, [UR4+0x88], R4 ;  /* 0x00008804ff0075a7 */ /* 0x000ee40008020144 */
[----:B---3--:R-:W-:Y:S05]  /*5b90*/  @!P1 BRA `(.L_x_122) ;  /* 0x0000002000009947 */ /* 0x008fea0003800000 */
.L_x_176:
[----:B------:R-:W-:Y:S04]  /*5ba0*/  BSSY B0, `(.L_x_123) ;  /* 0x0000010000007945 */ /* 0x000fe80003800000 */
[----:B------:R-:W-:Y:S05]  /*5bb0*/  @!P0 BRA `(.L_x_124) ;  /* 0x0000000000388947 */ /* 0x000fea0003800000 */
[----:B------:R-:W-:Y:S01]  /*5bc0*/  UIADD3 UR16, UP0, UR6, 0x3f0, URZ ;  /* 0x000003f006107890 */ /* 0x000fe2000ff1e03f */
[----:B------:R-:W-:Y:S01]  /*5bd0*/  R2UR UR12, R7 ;  /* 0x00000000070c72ca */ /* 0x000fe200000e0000 */
[----:B------:R-:W-:Y:S02]  /*5be0*/  UIADD3 UR10, UR18, 0x20, URZ ;  /* 0x00000020120a7890 */ /* 0x000fe4000fffe03f */
[----:B------:R-:W-:Y:S02]  /*5bf0*/  UIADD3 UR8, UR4, 0x2200, URZ ;  /* 0x0000220004087890 */ /* 0x000fe4000fffe03f */
[----:B------:R-:W-:Y:S02]  /*5c00*/  UIADD3 UR9, UR4, 0x68, URZ ;  /* 0x0000006804097890 */ /* 0x000fe4000fffe03f */
[----:B------:R-:W-:Y:S01]  /*5c10*/  UIADD3.X UR17, URZ, UR7, URZ, UP0, !UPT ;  /* 0x000000073f117290 */ /* 0x000fe200087fe43f */
[----:B------:R-:W-:Y:S01]  /*5c20*/  UMOV UR20, 0x0 ;  /* 0x0000000000147882 */ /* 0x000fe20000000000 */
[----:B------:R-:W-:Y:S01]  /*5c30*/  UMOV UR21, 0x10000000 ;  /* 0x1000000000157882 */ /* 0x000fe20000000000 */
[----:B------:R-:W-:-:S06]  /*5c40*/  UMOV UR11, UR19 ;  /* 0x00000013000b7c82 */ /* 0x000fcc0008000000 */
[----:B------:R3:W-:Y:S02]  /*5c50*/  UTMALDG.3D [UR8], [UR16], desc[UR20] ;  /* 0x00001408100075b4 */ /* 0x0007e40008011000 */
[----:B---3--:R-:W-:Y:S05]  /*5c60*/  @!P2 BRA `(.L_x_125) ;  /* 0x000000000004a947 */ /* 0x008fea0003800000 */
[----:B------:R-:W-:Y:S01]  /*5c70*/  BPT.TRAP 0x1 ;  /* 0x000000040000795c */ /* 0x000fe20000300000 */
.L_x_125:
[----:B-12---:R-:W1:Y:S02]  /*5c80*/  LDC R5, c[0x0][0x800] ;  /* 0x00020000ff057b82 */ /* 0x006e640000000800 */
[----:B-1----:R3:W-:Y:S02]  /*5c90*/  SYNCS.ARRIVE.TRANS64.RED.A0TR RZ, [UR4+0x68], R5 ;  /* 0x00006805ffff79a7 */ /* 0x0027e40008300404 */
.L_x_124:
[----:B------:R-:W-:Y:S05]  /*5ca0*/  BSYNC B0 ;  /* 0x0000000000007941 */ /* 0x000fea0003800000 */
.L_x_123:
[----:B------:R-:W-:Y:S05]  /*5cb0*/  @!P2 BRA `(.L_x_126) ;  /* 0x000000000004a947 */ /* 0x000fea0003800000 */
[----:B------:R-:W-:Y:S01]  /*5cc0*/  BPT.TRAP 0x1 ;  /* 0x000000040000795c */ /* 0x000fe20000300000 */
.L_x_126:
[----:B------:R-:W-:-:S04]  /*5cd0*/  UIADD3 UR5, UR4, 0x68, URZ ;  /* 0x0000006804057890 */ /* 0x000fc8000fffe03f */
[----:B------:R-:W-:-:S09]  /*5ce0*/  UPRMT UR5, UR36, 0x654, UR5 ;  /* 0x0000065424057896 */ /* 0x000fd20008000005 */
[----:B------:R-:W-:Y:S01]  /*5cf0*/  SYNCS.ARRIVE.TRANS64.RED.A1T0 RZ, [UR5], RZ ;  /* 0x000000ffffff79a7 */ /* 0x000fe20008100405 */
[----:B------:R-:W-:Y:S05]  /*5d00*/  @!P2 BRA `(.L_x_127) ;  /* 0x000000000004a947 */ /* 0x000fea0003800000 */
[----:B------:R-:W-:Y:S01]  /*5d10*/  BPT.TRAP 0x1 ;  /* 0x000000040000795c */ /* 0x000fe20000300000 */
.L_x_127:
[----:B------:R-:W4:Y:S02]  /*5d20*/  SYNCS.PHASECHK.TRANS64.TRYWAIT P1, [UR4+0x90], R4 ;  /* 0x00009004ff0075a7 */ /* 0x000f240008020144 */
[----:B----4-:R-:W-:Y:S05]  /*5d30*/  @!P1 BRA `(.L_x_128) ;  /* 0x0000001c00b09947 */ /* 0x010fea0003800000 */
.L_x_177:
        /* <DEDUP_REMOVED lines=12> */
[----:B----4-:R-:W-:Y:S05]  /*5e00*/  @!P2 BRA `(.L_x_131) ;  /* 0x000000000004a947 */ /* 0x010fea0003800000 */
[----:B------:R-:W-:Y:S01]  /*5e10*/  BPT.TRAP 0x1 ;  /* 0x000000040000795c */ /* 0x000fe20000300000 */
.L_x_131:
[----:B-123--:R-:W1:Y:S02]  /*5e20*/  LDC R5, c[0x0][0x800] ;  /* 0x00020000ff057b82 */ /* 0x00ee640000000800 */
[----:B-1----:R4:W-:Y:S02]  /*5e30*/  SYNCS.ARRIVE.TRANS64.RED.A0TR RZ, [UR4+0x70], R5 ;  /* 0x00007005ffff79a7 */ /* 0x0029e40008300404 */
.L_x_130:
[----:B------:R-:W-:Y:S05]  /*5e40*/  BSYNC B0 ;  /* 0x0000000000007941 */ /* 0x000fea0003800000 */
.L_x_129:
[----:B------:R-:W-:Y:S05]  /*5e50*/  @!P2 BRA `(.L_x_132) ;  /* 0x000000000004a947 */ /* 0x000fea0003800000 */
[----:B------:R-:W-:Y:S01]  /*5e60*/  BPT.TRAP 0x1 ;  /* 0x000000040000795c */ /* 0x000fe20000300000 */
.L_x_132:
[----:B------:R-:W-:-:S04]  /*5e70*/  UIADD3 UR5, UR4, 0x70, URZ ;  /* 0x0000007004057890 */ /* 0x000fc8000fffe03f */
[----:B------:R-:W-:-:S09]  /*5e80*/  UPRMT UR5, UR36, 0x654, UR5 ;  /* 0x0000065424057896 */ /* 0x000fd20008000005 */
[----:B------:R-:W-:Y:S01]  /*5e90*/  SYNCS.ARRIVE.TRANS64.RED.A1T0 RZ, [UR5], RZ ;  /* 0x000000ffffff79a7 */ /* 0x000fe20008100405 */
[----:B------:R-:W-:Y:S05]  /*5ea0*/  @!P2 BRA `(.L_x_133) ;  /* 0x000000000004a947 */ /* 0x000fea0003800000 */
[----:B------:R-:W-:Y:S01]  /*5eb0*/  BPT.TRAP 0x1 ;  /* 0x000000040000795c */ /* 0x000fe20000300000 */
.L_x_133:
[----:B------:R-:W5:Y:S02]  /*5ec0*/  SYNCS.PHASECHK.TRANS64.TRYWAIT P1, [UR4+0x98], R4 ;  /* 0x00009804ff0075a7 */ /* 0x000f640008020144 */
[----:B-----5:R-:W-:Y:S05]  /*5ed0*/  @!P1 BRA `(.L_x_134) ;  /* 0x0000001c00609947 */ /* 0x020fea0003800000 */
.L_x_178:
[----:B------:R-:W-:Y:S04]  /*5ee0*/  BSSY B0, `(.L_x_135) ;  /* 0x0000010000007945 */ /* 0x000fe80003800000 */
[----:B------:R-:W-:Y:S05]  /*5ef0*/  @!P0 BRA `(.L_x_136) ;  /* 0x0000000000388947 */ /* 0x000fea0003800000 */
[----:B------:R-:W-:Y:S01]  /*5f00*/  R2UR UR12, R7 ;  /* 0x00000000070c72ca */ /* 0x000fe200000e0000 */
[----:B------:R-:W-:Y:S02]  /*5f10*/  UIADD3 UR16, UP0, UR6, 0x3f0, URZ ;  /* 0x000003f006107890 */ /* 0x000fe4000ff1e03f */
        /* <DEDUP_REMOVED lines=8> */
[----:B-1----:R-:W-:Y:S05]  /*5fa0*/  @!P2 BRA `(.L_x_137) ;  /* 0x000000000004a947 */ /* 0x002fea0003800000 */
[----:B------:R-:W-:Y:S01]  /*5fb0*/  BPT.TRAP 0x1 ;  /* 0x000000040000795c */ /* 0x000fe20000300000 */
.L_x_137:
[----:B------:R-:W1:Y:S02]  /*5fc0*/  LDC R4, c[0x0][0x800] ;  /* 0x00020000ff047b82 */ /* 0x000e640000000800 */
[----:B-1----:R1:W-:Y:S02]  /*5fd0*/  SYNCS.ARRIVE.TRANS64.RED.A0TR RZ, [UR4+0x78], R4 ;  /* 0x00007804ffff79a7 */ /* 0x0023e40008300404 */
.L_x_136:
[----:B------:R-:W-:Y:S05]  /*5fe0*/  BSYNC B0 ;  /* 0x0000000000007941 */ /* 0x000fea0003800000 */
.L_x_135:
[----:B------:R-:W-:Y:S05]  /*5ff0*/  @!P2 BRA `(.L_x_138) ;  /* 0x000000000004a947 */ /* 0x000fea0003800000 */
[----:B------:R-:W-:Y:S01]  /*6000*/  BPT.TRAP 0x1 ;  /* 0x000000040000795c */ /* 0x000fe20000300000 */
.L_x_138:
[----:B------:R-:W-:Y:S01]  /*6010*/  IADD3 R16, P0, R16, UR52, RZ ;  /* 0x0000003410107c10 */ /* 0x000fe2000ff1e0ff */
[----:B------:R-:W-:Y:S01]  /*6020*/  UIADD3 UR4, UR4, 0x78, URZ ;  /* 0x0000007804047890 */ /* 0x000fe2000fffe03f */
[----:B------:R-:W-:Y:S01]  /*6030*/  LOP3.LUT R0, R0, 0x1, RZ, 0x3c, !PT ;  /* 0x0000000100007812 */ /* 0x000fe200078e3cff */
[----:B------:R-:W-:Y:S01]  /*6040*/  IMAD.MOV.U32 R20, RZ, RZ, -0x1 ;  /* 0xffffffffff147424 */ /* 0x000fe200078e00ff */
[----:B------:R-:W-:Y:S01]  /*6050*/  IADD3.X R17, R17, UR38, RZ, P0, !PT ;  /* 0x0000002611117c10 */ /* 0x000fe200087fe4ff */
[----:B------:R-:W-:Y:S01]  /*6060*/  UPRMT UR4, UR36, 0x654, UR4 ;  /* 0x0000065424047896 */ /* 0x000fe20008000004 */
[----:B------:R-:W-:Y:S01]  /*6070*/  ISETP.GE.U32.AND P0, PT, R16, UR22, PT ;  /* 0x0000001610007c0c */ /* 0x000fe2000bf06070 */
[----:B------:R-:W-:Y:S01]  /*6080*/  IMAD.MOV.U32 R12, RZ, RZ, -0x1 ;  /* 0xffffffffff0c7424 */ /* 0x000fe200078e00ff */
[----:B-1----:R-:W-:Y:S01]  /*6090*/  PRMT R4, RZ, 0x7610, R4 ;  /* 0x00007610ff047816 */ /* 0x002fe20000000004 */
[----:B------:R-:W-:Y:S01]  /*60a0*/  IMAD.MOV.U32 R7, RZ, RZ, -0x1 ;  /* 0xffffffffff077424 */ /* 0x000fe200078e00ff */
[----:B------:R-:W-:-:S04]  /*60b0*/  ISETP.GE.U32.AND.EX P0, PT, R17, UR23, PT, P0 ;  /* 0x0000001711007c0c */ /* 0x000fc8000bf06100 */
[----:B------:R-:W-:Y:S09]  /*60c0*/  SYNCS.ARRIVE.TRANS64.RED.A1T0 RZ, [UR4], RZ ;  /* 0x000000ffffff79a7 */ /* 0x000ff20008100404 */
[----:B------:R-:W-:Y:S05]  /*60d0*/  @P0 BRA `(.L_x_139) ;  /* 0x0000000400580947 */ /* 0x000fea0003800000 */
[----:B------:R-:W1:Y:S01]  /*60e0*/  S2R R15, SR_CTAID.X ;  /* 0x00000000000f7919 */ /* 0x000e620000002500 */
[----:B------:R-:W5:Y:S01]  /*60f0*/  LDC.64 R12, c[0x0][0x8d0] ;  /* 0x00023400ff0c7b82 */ /* 0x000f620000000a00 */
[----:B------:R-:W-:Y:S01]  /*6100*/  ULDC UR4, c[0x0][0x150] ;  /* 0x0000540000047ab9 */ /* 0x000fe20000000800 */
[----:B------:R-:W-:Y:S01]  /*6110*/  IMAD.MOV.U32 R7, RZ, RZ, R16 ;  /* 0x000000ffff077224 */ /* 0x000fe200078e0010 */
[----:B------:R-:W2:Y:S01]  /*6120*/  S2R R19, SR_CTAID.Y ;  /* 0x0000000000137919 */ /* 0x000ea20000002600 */
[----:B------:R-:W-:-:S04]  /*6130*/  IMAD.MOV.U32 R21, RZ, RZ, R17 ;  /* 0x000000ffff157224 */ /* 0x000fc800078e0011 */
[----:B------:R-:W2:Y:S08]  /*6140*/  LDC R22, c[0x0][0x144] ;  /* 0x00005100ff167b82 */ /* 0x000eb00000000800 */
[----:B------:R-:W3:Y:S01]  /*6150*/  LDC R20, c[0x0][0x8d8] ;  /* 0x00023600ff147b82 */ /* 0x000ee20000000800 */
[----:B-----5:R-:W-:-:S04]  /*6160*/  ISETP.NE.U32.AND P0, PT, R12, RZ, PT ;  /* 0x000000ff0c00720c */ /* 0x020fc80003f05070 */
[----:B------:R-:W-:Y:S02]  /*6170*/  ISETP.NE.AND.EX P0, PT, R13, RZ, PT, P0 ;  /* 0x000000ff0d00720c */ /* 0x000fe40003f05300 */
[----:B-1----:R-:W-:Y:S02]  /*6180*/  I2FP.F32.U32 R4, R15 ;  /* 0x0000000f00047245 */ /* 0x002fe40000201000 */
[----:B--2---:R-:W-:-:S03]  /*6190*/  I2FP.F32.U32 R23, R19 ;  /* 0x0000001300177245 */ /* 0x004fc60000201000 */
[----:B------:R-:W-:-:S04]  /*61a0*/  FMUL R4, R4, UR4 ;  /* 0x0000000404047c20 */ /* 0x000fc80008400000 */
[----:B------:R1:W2:Y:S02]  /*61b0*/  F2I.U32.TRUNC.NTZ R14, R4 ;  /* 0x00000004000e7305 */ /* 0x0002a4000020f000 */
[----:B---3--:R-:W-:Y:S05]  /*61c0*/  @!P0 BRA `(.L_x_140) ;  /* 0x0000000000308947 */ /* 0x008fea0003800000 */
[----:B----4-:R-:W3:Y:S02]  /*61d0*/  LDC R5, c[0x0][0x8dc] ;  /* 0x00023700ff057b82 */ /* 0x010ee40000000800 */
[----:B---3--:R-:W-:-:S05]  /*61e0*/  IADD3 R5, P0, R16, R5, RZ ;  /* 0x0000000510057210 */ /* 0x008fca0007f1e0ff */
[----:B------:R-:W-:-:S04]  /*61f0*/  IMAD.X R21, RZ, RZ, R17, P0 ;  /* 0x000000ffff157224 */ /* 0x000fc800000e0611 */
[----:B------:R-:W-:-:S04]  /*6200*/  IMAD.WIDE.U32 R6, R21, R12, RZ ;  /* 0x0000000c15067225 */ /* 0x000fc800078e00ff */
[----:B------:R-:W-:-:S04]  /*6210*/  IMAD.WIDE.U32 R6, P0, R5, R13, R6 ;  /* 0x0000000d05067225 */ /* 0x000fc80007800006 */
[----:B-1----:R-:W-:-:S04]  /*6220*/  IMAD.WIDE.U32 R4, R5, R12, RZ ;  /* 0x0000000c05047225 */ /* 0x002fc800078e00ff */
[----:B------:R-:W-:Y:S01]  /*6230*/  IMAD.MOV.U32 R4, RZ, RZ, R7 ;  /* 0x000000ffff047224 */ /* 0x000fe200078e0007 */
[----:B------:R-:W-:Y:S01]  /*6240*/  IADD3 RZ, P1, R5, R6, RZ ;  /* 0x0000000605ff7210 */ /* 0x000fe20007f3e0ff */
[----:B------:R-:W-:-:S04]  /*6250*/  IMAD.X R5, RZ, RZ, RZ, P0 ;  /* 0x000000ffff057224 */ /* 0x000fc800000e06ff */
[----:B------:R-:W-:-:S04]  /*6260*/  IMAD.WIDE.U32.X R4, R21, R13, R4, P1 ;  /* 0x0000000d15047225 */ /* 0x000fc800008e0404 */
[----:B------:R-:W-:Y:S02]  /*6270*/  IMAD.MOV.U32 R7, RZ, RZ, R4 ;  /* 0x000000ffff077224 */ /* 0x000fe400078e0004 */
[----:B------:R-:W-:-:S07]  /*6280*/  IMAD.MOV.U32 R21, RZ, RZ, R5 ;  /* 0x000000ffff157224 */ /* 0x000fce00078e0005 */
.L_x_140:
[----:B------:R-:W-:Y:S01]  /*6290*/  ULDC UR4, c[0x0][0x154] ;  /* 0x0000550000047ab9 */ /* 0x000fe20000000800 */
[----:B------:R-:W3:Y:S01]  /*62a0*/  LDC R12, c[0x0][0x148] ;  /* 0x00005200ff0c7b82 */ /* 0x000ee20000000800 */
[----:B------:R-:W-:Y:S01]  /*62b0*/  FMUL R23, R23, UR4 ;  /* 0x0000000417177c20 */ /* 0x000fe20008400000 */
[----:B------:R-:W-:Y:S01]  /*62c0*/  ISETP.NE.AND P2, PT, R2, 0x1, PT ;  /* 0x000000010200780c */ /* 0x000fe20003f45270 */
[----:B--2---:R-:W-:Y:S01]  /*62d0*/  IMAD.MOV R6, RZ, RZ, -R14 ;  /* 0x000000ffff067224 */ /* 0x004fe200078e0a0e */
[-CC-:B------:R-:W-:Y:S02]  /*62e0*/  SHF.R.U64 R14, R7, R20.reuse, R21.reuse ;  /* 0x00000014070e7219 */ /* 0x180fe40000001215 */
[----:B------:R-:W-:Y:S01]  /*62f0*/  SHF.R.U32.HI R20, RZ, R20, R21 ;  /* 0x00000014ff147219 */ /* 0x000fe20000011615 */
[----:B------:R-:W2:Y:S01]  /*6300*/  F2I.U32.TRUNC.NTZ R23, R23 ;  /* 0x0000001700177305 */ /* 0x000ea2000020f000 */
[----:B-1--4-:R-:W1:Y:S01]  /*6310*/  LDC.64 R4, c[0x0][0x8c8] ;  /* 0x00023200ff047b82 */ /* 0x012e620000000a00 */
[----:B------:R-:W-:Y:S01]  /*6320*/  IADD3 R21, P0, RZ, -R14, RZ ;  /* 0x8000000eff157210 */ /* 0x000fe20007f1e0ff */
[----:B------:R-:W-:-:S04]  /*6330*/  IMAD R15, R22, R6, R15 ;  /* 0x00000006160f7224 */ /* 0x000fc800078e020f */
[----:B------:R-:W-:Y:S02]  /*6340*/  IMAD.X R7, RZ, RZ, ~R20, P0 ;  /* 0x000000ffff077224 */ /* 0x000fe400000e0e14 */
[----:B------:R-:W4:Y:S01]  /*6350*/  LDC R24, c[0x0][0x8c0] ;  /* 0x00023000ff187b82 */ /* 0x000f220000000800 */
[----:B--2---:R-:W-:-:S07]  /*6360*/  IMAD.MOV R13, RZ, RZ, -R23 ;  /* 0x000000ffff0d7224 */ /* 0x004fce00078e0a17 */
[----:B------:R-:W2:Y:S01]  /*6370*/  LDC R27, c[0x0][0x900] ;  /* 0x00024000ff1b7b82 */ /* 0x000ea20000000800 */
[----:B---3--:R-:W-:-:S07]  /*6380*/  @P2 IMAD R15, R12, R13, R19 ;  /* 0x0000000d0c0f2224 */ /* 0x008fce00078e0213 */
[----:B------:R-:W3:Y:S01]  /*6390*/  LDC.64 R12, c[0x0][0x8e8] ;  /* 0x00023a00ff0c7b82 */ /* 0x000ee20000000a00 */
[----:B-1----:R-:W-:-:S04]  /*63a0*/  IMAD R6, R7, R4, RZ ;  /* 0x0000000407067224 */ /* 0x002fc800078e02ff */
[C---:B------:R-:W-:Y:S02]  /*63b0*/  IMAD R7, R21.reuse, R5, R6 ;  /* 0x0000000515077224 */ /* 0x040fe400078e0206 */
[----:B------:R-:W-:Y:S01]  /*63c0*/  IMAD.WIDE.U32 R4, R21, R4, R16 ;  /* 0x0000000415047225 */ /* 0x000fe200078e0010 */
[----:B------:R-:W1:Y:S03]  /*63d0*/  LDC R6, c[0x0][0x8b0] ;  /* 0x00022c00ff067b82 */ /* 0x000e660000000800 */
[----:B------:R-:W-:-:S05]  /*63e0*/  IMAD.IADD R5, R5, 0x1, R7 ;  /* 0x0000000105057824 */ /* 0x000fca00078e0207 */
[----:B------:R-:W2:Y:S01]  /*63f0*/  LDC R25, c[0x0][0x8f0] ;  /* 0x00023c00ff197b82 */ /* 0x000ea20000000800 */
[-CC-:B----4-:R-:W-:Y:S02]  /*6400*/  SHF.R.U64 R22, R4, R24.reuse, R5.reuse ;  /* 0x0000001804167219 */ /* 0x190fe40000001205 */
[----:B------:R-:W-:-:S05]  /*6410*/  SHF.R.U32.HI R5, RZ, R24, R5 ;  /* 0x00000018ff057219 */ /* 0x000fca0000011605 */
[----:B------:R-:W4:Y:S01]  /*6420*/  LDC R21, c[0x0][0x8e0] ;  /* 0x00023800ff157b82 */ /* 0x000f220000000800 */
[----:B---3--:R-:W-:-:S04]  /*6430*/  ISETP.NE.U32.AND P0, PT, R12, RZ, PT ;  /* 0x000000ff0c00720c */ /* 0x008fc80003f05070 */
[----:B------:R-:W-:-:S03]  /*6440*/  ISETP.NE.AND.EX P0, PT, R13, RZ, PT, P0 ;  /* 0x000000ff0d00720c */ /* 0x000fc60003f05300 */
[----:B------:R-:W3:Y:S01]  /*6450*/  LDC R20, c[0x0][0x8b8] ;  /* 0x00022e00ff147b82 */ /* 0x000ee20000000800 */
[-CC-:B-1----:R-:W-:Y:S02]  /*6460*/  SHF.R.U64 R23, R22, R6.reuse, R5.reuse ;  /* 0x0000000616177219 */ /* 0x182fe40000001205 */
[----:B------:R-:W-:-:S04]  /*6470*/  SHF.R.U32.HI R4, RZ, R6, R5 ;  /* 0x00000006ff047219 */ /* 0x000fc80000011605 */
[-CC-:B--2---:R-:W-:Y:S01]  /*6480*/  SHF.R.U64 R24, R23, R27.reuse, R4.reuse ;  /* 0x0000001b17187219 */ /* 0x184fe20000001204 */
[----:B------:R-:W1:Y:S01]  /*6490*/  LDC R19, c[0x0][0x8a8] ;  /* 0x00022a00ff137b82 */ /* 0x000e620000000800 */
[----:B------:R-:W-:-:S03]  /*64a0*/  SHF.R.U32.HI R27, RZ, R27, R4 ;  /* 0x0000001bff1b7219 */ /* 0x000fc60000011604 */
[----:B------:R-:W-:Y:S02]  /*64b0*/  IMAD.MOV.U32 R4, RZ, RZ, R24 ;  /* 0x000000ffff047224 */ /* 0x000fe400078e0018 */
[----:B------:R-:W-:Y:S01]  /*64c0*/  IMAD.MOV.U32 R5, RZ, RZ, R27 ;  /* 0x000000ffff057224 */ /* 0x000fe200078e001b */
[----:B------:R-:W-:Y:S06]  /*64d0*/  @!P0 BRA `(.L_x_141) ;  /* 0x0000000000288947 */ /* 0x000fec0003800000 */
[----:B------:R-:W2:Y:S02]  /*64e0*/  LDC R5, c[0x0][0x8f4] ;  /* 0x00023d00ff057b82 */ /* 0x000ea40000000800 */
[----:B--2---:R-:W-:-:S05]  /*64f0*/  IADD3 R5, P0, R24, R5, RZ ;  /* 0x0000000518057210 */ /* 0x004fca0007f1e0ff */
[----:B------:R-:W-:-:S04]  /*6500*/  IMAD.X R27, RZ, RZ, R27, P0 ;  /* 0x000000ffff1b7224 */ /* 0x000fc800000e061b */
[----:B------:R-:W-:-:S04]  /*6510*/  IMAD.WIDE.U32 R6, R27, R12, RZ ;  /* 0x0000000c1b067225 */ /* 0x000fc800078e00ff */
[----:B------:R-:W-:-:S04]  /*6520*/  IMAD.WIDE.U32 R6, P0, R5, R13, R6 ;  /* 0x0000000d05067225 */ /* 0x000fc80007800006 */
[----:B------:R-:W-:-:S04]  /*6530*/  IMAD.WIDE.U32 R4, R5, R12, RZ ;  /* 0x0000000c05047225 */ /* 0x000fc800078e00ff */
[----:B------:R-:W-:Y:S01]  /*6540*/  IMAD.MOV.U32 R4, RZ, RZ, R7 ;  /* 0x000000ffff047224 */ /* 0x000fe200078e0007 */
[----:B------:R-:W-:Y:S01]  /*6550*/  IADD3 RZ, P1, R5, R6, RZ ;  /* 0x0000000605ff7210 */ /* 0x000fe20007f3e0ff */
[----:B------:R-:W-:-:S04]  /*6560*/  IMAD.X R5, RZ, RZ, RZ, P0 ;  /* 0x000000ffff057224 */ /* 0x000fc800000e06ff */
[----:B------:R-:W-:-:S08]  /*6570*/  IMAD.WIDE.U32.X R4, R27, R13, R4, P1 ;  /* 0x0000000d1b047225 */ /* 0x000fd000008e0404 */
.L_x_141:
[----:B------:R-:W-:Y:S01]  /*6580*/  SHF.R.U64 R4, R4, R25, R5 ;  /* 0x0000001904047219 */ /* 0x000fe20000001205 */
[----:B------:R-:W-:Y:S01]  /*6590*/  IMAD.MOV.U32 R7, RZ, RZ, R14 ;  /* 0x000000ffff077224 */ /* 0x000fe200078e000e */
[----:B------:R-:W-:Y:S02]  /*65a0*/  LOP3.LUT R23, R23, R8, RZ, 0xc0, !PT ;  /* 0x0000000817177212 */ /* 0x000fe400078ec0ff */
[----:B------:R-:W-:Y:S01]  /*65b0*/  LOP3.LUT R22, R22, R3, RZ, 0xc0, !PT ;  /* 0x0000000316167212 */ /* 0x000fe200078ec0ff */
[----:B------:R-:W-:Y:S02]  /*65c0*/  IMAD.MOV R5, RZ, RZ, -R4 ;  /* 0x000000ffff057224 */ /* 0x000fe400078e0a04 */
[----:B------:R-:W-:Y:S02]  /*65d0*/  IMAD R23, R4, UR13, R23 ;  /* 0x0000000d04177c24 */ /* 0x000fe4000f8e0217 */
[----:B----4-:R-:W-:Y:S02]  /*65e0*/  IMAD R24, R5, R21, R24 ;  /* 0x0000001505187224 */ /* 0x010fe400078e0218 */
[----:B---3--:R-:W-:-:S02]  /*65f0*/  IMAD R20, R23, R20, R15 ;  /* 0x0000001417147224 */ /* 0x008fc400078e020f */
[----:B-1----:R-:W-:Y:S02]  /*6600*/  IMAD R19, R24, R19, R22 ;  /* 0x0000001318137224 */ /* 0x002fe400078e0216 */
[----:B------:R-:W-:-:S03]  /*6610*/  IMAD.MOV.U32 R4, RZ, RZ, 0x1 ;  /* 0x00000001ff047424 */ /* 0x000fc600078e00ff */
[----:B------:R-:W-:Y:S02]  /*6620*/  SEL R12, R19, R20, !P2 ;  /* 0x00000014130c7207 */ /* 0x000fe40005000000 */
[----:B------:R-:W-:-:S07]  /*6630*/  SEL R20, R20, R19, !P2 ;  /* 0x0000001314147207 */ /* 0x000fce0005000000 */
.L_x_139:
[----:B------:R-:W-:-:S13]  /*6640*/  LOP3.LUT P0, RZ, R4, 0xff, RZ, 0xc0, !PT ;  /* 0x000000ff04ff7812 */ /* 0x000fda000780c0ff */
[----:B------:R-:W-:Y:S05]  /*6650*/  @P0 BRA `(.L_x_142) ;  /* 0xfffffff000580947 */ /* 0x000fea000383ffff */
.L_x_110:
[----:B------:R-:W-:-:S13]  /*6660*/  ELECT P0, URZ, PT ;  /* 0x00000000003f782f */ /* 0x000fda0003800000 */
[----:B------:R-:W-:Y:S05]  /*6670*/  @!P0 BRA `(.L_x_13) ;  /* 0x0000001000908947 */ /* 0x000fea0003800000 */
[----:B------:R-:W-:-:S04]  /*6680*/  LOP3.LUT R18, R18, 0x2, RZ, 0xfc, !PT ;  /* 0x0000000212127812 */ /* 0x000fc800078efcff */
[----:B------:R-:W-:-:S13]  /*6690*/  ISETP.NE.AND P1, PT, R18, 0x3, PT ;  /* 0x000000031200780c */ /* 0x000fda0003f25270 */
[----:B------:R-:W-:Y:S05]  /*66a0*/  @!P1 BRA `(.L_x_143) ;  /* 0x0000000000049947 */ /* 0x000fea0003800000 */
[----:B------:R-:W-:Y:S01]  /*66b0*/  BPT.TRAP 0x1 ;  /* 0x000000040000795c */ /* 0x000fe20000300000 */
.L_x_143:
[----:B--2---:R-:W-:Y:S01]  /*66c0*/  IMAD.U32 R4, RZ, RZ, UR36 ;  /* 0x00000024ff047e24 */ /* 0x004fe2000f8e00ff */
[----:B------:R-:W-:Y:S02]  /*66d0*/  MOV R3, 0x400 ;  /* 0x0000040000037802 */ /* 0x000fe40000000f00 */
[----:B------:R-:W-:Y:S02]  /*66e0*/  SHF.L.U32 R2, R0, 0x1f, RZ ;  /* 0x0000001f00027819 */ /* 0x000fe400000006ff */
[----:B------:R-:W-:-:S04]  /*66f0*/  LEA R3, R4, R3, 0x18 ;  /* 0x0000000304037211 */ /* 0x000fc800078ec0ff */
[----:B------:R-:W1:Y:S02]  /*6700*/  SYNCS.PHASECHK.TRANS64.TRYWAIT P0, [R3+URZ+0x80], R2 ;  /* 0x00008002030075a7 */ /* 0x000e64000800017f */
[----:B-1----:R-:W-:Y:S05]  /*6710*/  @!P0 BRA `(.L_x_144) ;  /* 0x0000001400688947 */ /* 0x002fea0003800000 */
.L_x_179:
[----:B------:R-:W-:Y:S05]  /*6720*/  @!P1 BRA `(.L_x_145) ;  /* 0x0000000000049947 */ /* 0x000fea0003800000 */
[----:B------:R-:W-:Y:S01]  /*6730*/  BPT.TRAP 0x1 ;  /* 0x000000040000795c */ /* 0x000fe20000300000 */
.L_x_145:
[----:B------:R-:W2:Y:S02]  /*6740*/  SYNCS.PHASECHK.TRANS64.TRYWAIT P0, [R3+URZ+0x88], R2 ;  /* 0x00008802030075a7 */ /* 0x000ea4000800017f */
[----:B--2---:R-:W-:Y:S05]  /*6750*/  @!P0 BRA `(.L_x_146) ;  /* 0x00000014006c8947 */ /* 0x004fea0003800000 */
.L_x_180:
[----:B------:R-:W-:Y:S05]  /*6760*/  @!P1 BRA `(.L_x_147) ;  /* 0x0000000000049947 */ /* 0x000fea0003800000 */
[----:B------:R-:W-:Y:S01]  /*6770*/  BPT.TRAP 0x1 ;  /* 0x000000040000795c */ /* 0x000fe20000300000 */
.L_x_147:
[----:B------:R-:W1:Y:S02]  /*6780*/  SYNCS.PHASECHK.TRANS64.TRYWAIT P0, [R3+URZ+0x90], R2 ;  /* 0x00009002030075a7 */ /* 0x000e64000800017f */
[----:B-1----:R-:W-:Y:S05]  /*6790*/  @!P0 BRA `(.L_x_148) ;  /* 0x0000001400708947 */ /* 0x002fea0003800000 */
.L_x_181:
[----:B------:R-:W-:Y:S05]  /*67a0*/  @!P1 BRA `(.L_x_149) ;  /* 0x0000000000049947 */ /* 0x000fea0003800000 */
[----:B------:R-:W-:Y:S01]  /*67b0*/  BPT.TRAP 0x1 ;  /* 0x000000040000795c */ /* 0x000fe20000300000 */
.L_x_149:
[----:B------:R-:W-:-:S07]  /*67c0*/  SHF.L.U32 R0, R0, 0x1f, RZ ;  /* 0x0000001f00007819 */ /* 0x000fce00000006ff */
.L_x_150:
[----:B------:R1:W1:Y:S02]  /*67d0*/  SYNCS.PHASECHK.TRANS64.TRYWAIT P0, [R3+URZ+0x98], R0 ;  /* 0x00009800030075a7 */ /* 0x000264000800017f */
[----:B-1----:R-:W-:Y:S05]  /*67e0*/  @!P0 NANOSLEEP.SYNCS 0x989680 ;  /* 0x009896800000895d */ /* 0x002fea0003900000 */
[----:B------:R-:W1:Y:S02]  /*67f0*/  @!P0 SYNCS.PHASECHK.TRANS64 P0, [R3+URZ+0x98], R0 ;  /* 0x00009800030085a7 */ /* 0x000e64000800007f */
[----:B-1----:R-:W-:Y:S05]  /*6800*/  @P0 BRA `(.L_x_13) ;  /* 0x00000010002c0947 */ /* 0x002fea0003800000 */
[----:B------:R-:W-:Y:S05]  /*6810*/  BRA `(.L_x_150) ;  /* 0xfffffffc00ec7947 */ /* 0x000fea000383ffff */
.L_x_105:
[----:B------:R-:W-:Y:S01]  /*6820*/  LOP3.LUT P0, RZ, R13, 0xff, RZ, 0xc0, !PT ;  /* 0x000000ff0dff7812 */ /* 0x000fe2000780c0ff */
[----:B------:R-:W-:Y:S02]  /*6830*/  IMAD.MOV.U32 R3, RZ, RZ, 0x1 ;  /* 0x00000001ff037424 */ /* 0x000fe400078e00ff */
[----:B------:R-:W-:-:S10]  /*6840*/  IMAD.MOV.U32 R13, RZ, RZ, RZ ;  /* 0x000000ffff0d7224 */ /* 0x000fd400078e00ff */
[----:B------:R-:W-:Y:S05]  /*6850*/  @!P0 BRA `(.L_x_151) ;  /* 0x0000000c001c8947 */ /* 0x000fea0003800000 */
[----:B------:R-:W2:Y:S01]  /*6860*/  LDC R3, c[0x0][0x28c] ;  /* 0x0000a300ff037b82 */ /* 0x000ea20000000800 */
[----:B------:R-:W-:Y:S01]  /*6870*/  ULDC UR7, c[0x0][0x900] ;  /* 0x0002400000077ab9 */ /* 0x000fe20000000800 */
[----:B------:R-:W-:Y:S01]  /*6880*/  UMOV UR8, 0xffffffff ;  /* 0xffffffff00087882 */ /* 0x000fe20000000000 */
[----:B------:R-:W-:Y:S01]  /*6890*/  BSSY B0, `(.L_x_151) ;  /* 0x00000c3000007945 */ /* 0x000fe20003800000 */
[----:B-1----:R-:W-:Y:S01]  /*68a0*/  USHF.L.U32 UR4, UR36, 0x6, URZ ;  /* 0x0000000624047899 */ /* 0x002fe2000800063f */
[----:B------:R-:W-:Y:S01]  /*68b0*/  IMAD.MOV.U32 R11, RZ, RZ, 0x1 ;  /* 0x00000001ff0b7424 */ /* 0x000fe200078e00ff */
[----:B------:R-:W-:Y:S01]  /*68c0*/  USHF.L.U32 UR5, UR36, 0xc, URZ ;  /* 0x0000000c24057899 */ /* 0x000fe2000800063f */
[----:B------:R-:W-:Y:S01]  /*68d0*/  LOP3.LUT R10, R19, 0x2, RZ, 0xfc, !PT ;  /* 0x00000002130a7812 */ /* 0x000fe200078efcff */
[----:B------:R-:W-:Y:S01]  /*68e0*/  USHF.L.U32 UR8, UR8, UR7, URZ ;  /* 0x0000000708087299 */ /* 0x000fe2000800063f */
[----:B------:R-:W-:Y:S01]  /*68f0*/  IMAD.MOV.U32 R13, RZ, RZ, RZ ;  /* 0x000000ffff0d7224 */ /* 0x000fe200078e00ff */
[----:B------:R-:W-:Y:S01]  /*6900*/  ULDC UR6, c[0x0][0x8a8] ;  /* 0x00022a0000067ab9 */ /* 0x000fe20000000800 */
[----:B------:R-:W-:-:S02]  /*6910*/  ULOP3.LUT UR4, UR4, 0x40, URZ, 0xc0, !UPT ;  /* 0x0000004004047892 */ /* 0x000fc4000f8ec03f */
[----:B------:R-:W-:Y:S02]  /*6920*/  ULOP3.LUT UR5, UR5, 0x1000, URZ, 0xc0, !UPT ;  /* 0x0000100005057892 */ /* 0x000fe4000f8ec03f */
[----:B------:R-:W-:Y:S02]  /*6930*/  UIADD3 UR17, UR6, -0x1, URZ ;  /* 0xffffffff06117890 */ /* 0x000fe4000fffe03f */
[----:B------:R-:W-:Y:S02]  /*6940*/  USHF.L.U32 UR19, UR37, UR7, URZ ;  /* 0x0000000725137299 */ /* 0x000fe4000800063f */
[----:B------:R-:W-:Y:S01]  /*6950*/  ULOP3.LUT UR18, URZ, UR8, URZ, 0x33, !UPT ;  /* 0x000000083f127292 */ /* 0x000fe2000f8e333f */
[----:B------:R-:W-:Y:S01]  /*6960*/  ULDC.64 UR22, c[0x0][0x198] ;  /* 0x0000660000167ab9 */ /* 0x000fe20000000a00 */
[----:B--2---:R-:W-:-:S05]  /*6970*/  VIADD R3, R3, 0x3f ;  /* 0x0000003f03037836 */ /* 0x004fca0000000000 */
[----:B------:R-:W-:-:S04]  /*6980*/  SHF.R.S32.HI R4, RZ, 0x1f, R3 ;  /* 0x0000001fff047819 */ /* 0x000fc80000011403 */
[----:B------:R-:W-:Y:S01]  /*6990*/  LEA.HI R4, R4, R3, RZ, 0x6 ;  /* 0x0000000304047211 */ /* 0x000fe200078f30ff */
[----:B------:R-:W-:-:S03]  /*69a0*/  IMAD.MOV.U32 R3, RZ, RZ, 0x1 ;  /* 0x00000001ff037424 */ /* 0x000fc600078e00ff */
[----:B------:R-:W-:-:S05]  /*69b0*/  SHF.R.S32.HI R8, RZ, 0x6, R4 ;  /* 0x00000006ff087819 */ /* 0x000fca0000011404 */
[----:B------:R-:W-:-:S07]  /*69c0*/  VIADD R9, R8, 0x1 ;  /* 0x0000000108097836 */ /* 0x000fce0000000000 */
.L_x_162:
[----:B------:R-:W-:-:S03]  /*69d0*/  UMOV UR6, 0xffffffff ;  /* 0xffffffff00067882 */ /* 0x000fc60000000000 */
[----:B------:R-:W-:Y:S05]  /*69e0*/  BRA.DIV UR6, `(.L_x_152) ;  /* 0x0000001206f07947 */ /* 0x000fea000b800000 */
[----:B------:R-:W-:-:S13]  /*69f0*/  ELECT P6, URZ, PT ;  /* 0x00000000003f782f */ /* 0x000fda00038c0000 */
.L_x_184:
[----:B------:R-:W1:Y:S01]  /*6a00*/  LDC R4, c[0x0][0x28c] ;  /* 0x0000a300ff047b82 */ /* 0x000e620000000800 */
[----:B------:R-:W-:Y:S01]  /*6a10*/  BSSY B1, `(.L_x_153) ;  /* 0x0000038000017945 */ /* 0x000fe20003800000 */
[----:B-1----:R-:W-:-:S13]  /*6a20*/  ISETP.LT.OR P6, PT, R4, 0x1, !P6 ;  /* 0x000000010400780c */ /* 0x002fda00077c1670 */
[----:B------:R-:W-:Y:S05]  /*6a30*/  @P6 BRA `(.L_x_154) ;  /* 0x0000000000d46947 */ /* 0x000fea0003800000 */
[----:B------:R-:W-:Y:S01]  /*6a40*/  LEA R15, R12, UR4, 0x7 ;  /* 0x000000040c0f7c11 */ /* 0x000fe2000f8e38ff */
[----:B------:R-:W-:Y:S02]  /*6a50*/  IMAD.SHL.U32 R20, R20, 0x80, RZ ;  /* 0x0000008014147824 */ /* 0x000fe400078e00ff */
[----:B------:R-:W-:Y:S02]  /*6a60*/  IMAD.MOV.U32 R18, RZ, RZ, RZ ;  /* 0x000000ffff127224 */ /* 0x000fe400078e00ff */
[----:B------:R-:W-:Y:S02]  /*6a70*/  IMAD.MOV.U32 R4, RZ, RZ, R9 ;  /* 0x000000ffff047224 */ /* 0x000fe400078e0009 */
[----:B------:R-:W-:Y:S02]  /*6a80*/  IMAD.MOV.U32 R5, RZ, RZ, R3 ;  /* 0x000000ffff057224 */ /* 0x000fe400078e0003 */
[----:B------:R-:W-:-:S07]  /*6a90*/  IMAD.MOV.U32 R6, RZ, RZ, R13 ;  /* 0x000000ffff067224 */ /* 0x000fce00078e000d */
.L_x_157:
[----:B------:R-:W1:Y:S01]  /*6aa0*/  S2R R21, SR_CgaCtaId ;  /* 0x0000000000157919 */ /* 0x000e620000008800 */
[----:B------:R-:W-:Y:S02]  /*6ab0*/  MOV R12, 0x400 ;  /* 0x00000400000c7802 */ /* 0x000fe40000000f00 */
[----:B------:R-:W-:-:S13]  /*6ac0*/  LOP3.LUT P1, RZ, R0, 0x7f, RZ, 0xc0, !PT ;  /* 0x0000007f00ff7812 */ /* 0x000fda000782c0ff */
[----:B------:R-:W2:Y:S01]  /*6ad0*/  @!P1 LDC R14, c[0x0][0x500] ;  /* 0x00014000ff0e9b82 */ /* 0x000ea20000000800 */
[----:B-1----:R-:W-:Y:S02]  /*6ae0*/  LEA R23, R21, R12, 0x18 ;  /* 0x0000000c15177211 */ /* 0x002fe400078ec0ff */
[----:B------:R-:W-:-:S03]  /*6af0*/  SHF.L.U32 R12, R5, 0x1f, RZ ;  /* 0x0000001f050c7819 */ /* 0x000fc600000006ff */
[----:B------:R-:W-:-:S04]  /*6b00*/  IMAD R21, R6, 0x8, R23 ;  /* 0x0000000806157824 */ /* 0x000fc800078e0217 */
[----:B------:R-:W1:Y:S02]  /*6b10*/  SYNCS.PHASECHK.TRANS64.TRYWAIT P0, [R21+URZ+0x30], R12 ;  /* 0x0000300c150075a7 */ /* 0x000e64000800017f */
[----:B-12---:R-:W-:Y:S05]  /*6b20*/  @!P0 BRA `(.L_x_155) ;  /* 0x0000001000c08947 */ /* 0x006fea0003800000 */
.L_x_185:
[----:B-1----:R-:W-:Y:S01]  /*6b30*/  PRMT R12, R10, 0x9910, RZ ;  /* 0x000099100a0c7816 */ /* 0x002fe200000000ff */
[----:B------:R1:W-:Y:S03]  /*6b40*/  @!P1 SYNCS.ARRIVE.TRANS64 RZ, [R21+URZ], R14 ;  /* 0x0000000e15ff99a7 */ /* 0x0003e6000800003f */
[----:B------:R-:W-:-:S13]  /*6b50*/  ISETP.NE.AND P0, PT, R12, 0x2, PT ;  /* 0x000000020c00780c */ /* 0x000fda0003f05270 */
[----:B-1----:R-:W-:Y:S05]  /*6b60*/  @P0 BRA `(.L_x_156) ;  /* 0x0000000000040947 */ /* 0x002fea0003800000 */
[----:B------:R-:W-:Y:S01]  /*6b70*/  BPT.TRAP 0x1 ;  /* 0x000000040000795c */ /* 0x000fe20000300000 */
.L_x_156:
[C---:B------:R-:W-:Y:S01]  /*6b80*/  LEA R12, R6.reuse, UR5, 0xd ;  /* 0x00000005060c7c11 */ /* 0x040fe2000f8e68ff */
[--C-:B------:R-:W-:Y:S01]  /*6b90*/  IMAD R14, R6, 0x4000, R23.reuse ;  /* 0x00004000060e7824 */ /* 0x100fe200078e0217 */
[----:B------:R-:W-:Y:S01]  /*6ba0*/  R2UR UR9, R21 ;  /* 0x00000000150972ca */ /* 0x000fe200000e0000 */
[----:B------:R-:W-:Y:S01]  /*6bb0*/  VIADD R4, R4, 0xffffffff ;  /* 0xffffffff04047836 */ /* 0x000fe20000000000 */
[----:B------:R-:W-:Y:S01]  /*6bc0*/  UIADD3 UR6, UP0, UR22, 0xf0, URZ ;  /* 0x000000f016067890 */ /* 0x000fe2000ff1e03f */
[----:B------:R-:W-:Y:S01]  /*6bd0*/  IMAD R12, R12, 0x2, R23 ;  /* 0x000000020c0c7824 */ /* 0x000fe200078e0217 */
[----:B------:R-:W-:Y:S01]  /*6be0*/  R2UR UR7, R14 ;  /* 0x000000000e0772ca */ /* 0x000fe200000e0000 */
[----:B------:R-:W-:Y:S01]  /*6bf0*/  UIADD3 UR24, UP1, UR22, 0x1f0, URZ ;  /* 0x000001f016187890 */ /* 0x000fe2000ff3e03f */
[----:B------:R-:W-:Y:S01]  /*6c00*/  R2UR UR11, R20 ;  /* 0x00000000140b72ca */ /* 0x000fe200000e0000 */
[----:B------:R-:W-:Y:S01]  /*6c10*/  VIADD R6, R6, 0x1 ;  /* 0x0000000106067836 */ /* 0x000fe20000000000 */
[----:B------:R-:W-:Y:S01]  /*6c20*/  R2UR UR8, R12 ;  /* 0x000000000c0872ca */ /* 0x000fe200000e0000 */
[----:B------:R-:W-:Y:S01]  /*6c30*/  UIADD3.X UR25, URZ, UR23, URZ, UP1, !UPT ;  /* 0x000000173f197290 */ /* 0x000fe20008ffe43f */
[----:B------:R-:W-:Y:S01]  /*6c40*/  R2UR UR10, R18 ;  /* 0x00000000120a72ca */ /* 0x000fe200000e0000 */
[----:B------:R-:W-:Y:S01]  /*6c50*/  UMOV UR14, 0x0 ;  /* 0x00000000000e7882 */ /* 0x000fe20000000000 */
[----:B------:R-:W-:Y:S01]  /*6c60*/  R2UR UR12, R7 ;  /* 0x00000000070c72ca */ /* 0x000fe200000e0000 */
[----:B------:R-:W-:Y:S01]  /*6c70*/  UMOV UR15, 0x10000000 ;  /* 0x10000000000f7882 */ /* 0x000fe20000000000 */
[----:B------:R-:W-:Y:S01]  /*6c80*/  R2UR UR20, R15 ;  /* 0x000000000f1472ca */ /* 0x000fe200000e0000 */
[----:B------:R-:W-:Y:S01]  /*6c90*/  UMOV UR21, 0x30000 ;  /* 0x0003000000157882 */ /* 0x000fe20000000000 */
[----:B------:R-:W-:Y:S01]  /*6ca0*/  ISETP.GT.AND P1, PT, R4, 0x1, PT ;  /* 0x000000010400780c */ /* 0x000fe20003f24270 */
[----:B------:R-:W-:Y:S01]  /*6cb0*/  UIADD3 UR13, UR7, 0x8400, URZ ;  /* 0x00008400070d7890 */ /* 0x000fe2000fffe03f */
[----:B------:R-:W-:Y:S01]  /*6cc0*/  ISETP.NE.AND P0, PT, R6, 0x6, PT ;  /* 0x000000060600780c */ /* 0x000fe20003f05270 */
[----:B------:R-:W-:Y:S01]  /*6cd0*/  UIADD3.X UR7, URZ, UR23, URZ, UP0, !UPT ;  /* 0x000000173f077290 */ /* 0x000fe200087fe43f */
[----:B------:R-:W-:Y:S01]  /*6ce0*/  VIADD R18, R18, 0x40 ;  /* 0x0000004012127836 */ /* 0x000fe20000000000 */
[----:B------:R-:W-:Y:S01]  /*6cf0*/  UIADD3 UR16, UR8, 0x20400, URZ ;  /* 0x0002040008107890 */ /* 0x000fe2000fffe03f */
[----:B------:R-:W-:-:S02]  /*6d00*/  SEL R12, RZ, 0x1, P0 ;  /* 0x00000001ff0c7807 */ /* 0x000fc40000000000 */
[----:B------:R-:W-:Y:S01]  /*6d10*/  UMOV UR8, UR13 ;  /* 0x0000000d00087c82 */ /* 0x000fe20008000000 */
[----:B------:R-:W-:Y:S02]  /*6d20*/  SEL R6, R6, RZ, P0 ;  /* 0x000000ff06067207 */ /* 0x000fe40000000000 */
[----:B------:R-:W-:Y:S01]  /*6d30*/  LOP3.LUT R5, R5, R12, RZ, 0x3c, !PT ;  /* 0x0000000c05057212 */ /* 0x000fe200078e3cff */
[----:B------:R1:W-:Y:S02]  /*6d40*/  UTMALDG.3D [UR8], [UR6], desc[UR14] ;  /* 0x00000e08060075b4 */ /* 0x0003e40008011000 */
[----:B-1----:R-:W-:Y:S01]  /*6d50*/  UMOV UR8, UR16 ;  /* 0x0000001000087c82 */ /* 0x002fe20008000000 */
[----:B------:R-:W-:Y:S02]  /*6d60*/  UMOV UR11, UR20 ;  /* 0x00000014000b7c82 */ /* 0x000fe40008000000 */
[----:B------:R1:W-:Y:S02]  /*6d70*/  UTMALDG.3D.MULTICAST [UR8], [UR24], UR21, desc[UR14] ;  /* 0x00000e08180073b4 */ /* 0x0003e40008011815 */
[----:B-1----:R-:W-:Y:S05]  /*6d80*/  @P1 BRA `(.L_x_157) ;  /* 0xfffffffc00441947 */ /* 0x002fea000383ffff */
.L_x_154:
[----:B------:R-:W-:Y:S05]  /*6d90*/  BSYNC B1 ;  /* 0x0000000000017941 */ /* 0x000fea0003800000 */
.L_x_153:
[----:B------:R-:W-:Y:S01]  /*6da0*/  LOP3.LUT P1, RZ, R11, 0xff, RZ, 0xc0, !PT ;  /* 0x000000ff0bff7812 */ /* 0x000fe2000782c0ff */
[C---:B------:R-:W-:Y:S01]  /*6db0*/  IMAD.IADD R13, R8.reuse, 0x1, R13 ;  /* 0x00000001080d7824 */ /* 0x040fe200078e020d */
[----:B------:R-:W-:Y:S01]  /*6dc0*/  ULDC.64 UR6, c[0x0][0x8f8] ;  /* 0x00023e0000067ab9 */ /* 0x000fe20000000a00 */
[C---:B------:R-:W-:Y:S01]  /*6dd0*/  ISETP.GE.U32.AND P2, PT, R8.reuse, 0x6, PT ;  /* 0x000000060800780c */ /* 0x040fe20003f46070 */
[----:B------:R-:W-:Y:S01]  /*6de0*/  BSSY B1, `(.L_x_158) ;  /* 0x000006b000017945 */ /* 0x000fe20003800000 */
[----:B------:R-:W-:Y:S01]  /*6df0*/  IMAD.MOV.U32 R20, RZ, RZ, -0x1 ;  /* 0xffffffffff147424 */ /* 0x000fe200078e00ff */
[----:B------:R-:W-:Y:S01]  /*6e00*/  ISETP.GT.U32.AND P0, PT, R13, 0x5, PT ;  /* 0x000000050d00780c */ /* 0x000fe20003f04070 */
[----:B------:R-:W-:Y:S01]  /*6e10*/  IMAD.MOV.U32 R12, RZ, RZ, -0x1 ;  /* 0xffffffffff0c7424 */ /* 0x000fe200078e00ff */
[----:B------:R-:W-:Y:S01]  /*6e20*/  PRMT R11, RZ, 0x7610, R11 ;  /* 0x00007610ff0b7816 */ /* 0x000fe2000000000b */
[----:B------:R-:W-:Y:S01]  /*6e30*/  IMAD.MOV.U32 R7, RZ, RZ, -0x1 ;  /* 0xffffffffff077424 */ /* 0x000fe200078e00ff */
[----:B------:R-:W-:-:S03]  /*6e40*/  ISETP.LT.U32.AND P0, PT, R8, 0x6, P0 ;  /* 0x000000060800780c */ /* 0x000fc60000701070 */
[----:B------:R-:W1:Y:S01]  /*6e50*/  @P1 S2R R5, SR_CgaCtaId ;  /* 0x0000000000051919 */ /* 0x000e620000008800 */
[----:B------:R-:W-:-:S04]  /*6e60*/  @P1 MOV R4, 0x400 ;  /* 0x0000040000041802 */ /* 0x000fc80000000f00 */
[----:B-1----:R-:W-:Y:S01]  /*6e70*/  @P1 LEA R6, R5, R4, 0x18 ;  /* 0x0000000405061211 */ /* 0x002fe200078ec0ff */
[----:B------:R-:W-:Y:S01]  /*6e80*/  IMAD.WIDE.U32 R4, R13, -0x55555555, RZ ;  /* 0xaaaaaaab0d047825 */ /* 0x000fe200078e00ff */
[----:B------:R-:W-:Y:S02]  /*6e90*/  SEL R4, RZ, 0x1, !P0 ;  /* 0x00000001ff047807 */ /* 0x000fe40004000000 */
[----:B------:R1:W-:Y:S01]  /*6ea0*/  @P1 SYNCS.ARRIVE.TRANS64.A1T0 RZ, [R6+URZ+0xa8], RZ ;  /* 0x0000a8ff06ff19a7 */ /* 0x0003e2000810003f */
[----:B------:R-:W-:Y:S02]  /*6eb0*/  IADD3 R16, P1, R16, UR52, RZ ;  /* 0x0000003410107c10 */ /* 0x000fe4000ff3e0ff */
[----:B------:R-:W-:Y:S02]  /*6ec0*/  LOP3.LUT R3, R3, R4, RZ, 0x3c, !PT ;  /* 0x0000000403037212 */ /* 0x000fe400078e3cff */
[----:B------:R-:W-:Y:S02]  /*6ed0*/  IADD3.X R17, R17, UR38, RZ, P1, !PT ;  /* 0x0000002611117c10 */ /* 0x000fe40008ffe4ff */
[----:B------:R-:W-:-:S02]  /*6ee0*/  ISETP.GE.U32.AND P0, PT, R16, UR6, PT ;  /* 0x0000000610007c0c */ /* 0x000fc4000bf06070 */
[----:B-1----:R-:W-:Y:S02]  /*6ef0*/  SHF.R.U32.HI R6, RZ, 0x2, R5 ;  /* 0x00000002ff067819 */ /* 0x002fe40000011605 */
[----:B------:R-:W-:Y:S02]  /*6f00*/  ISETP.GE.U32.AND.EX P0, PT, R17, UR7, PT, P0 ;  /* 0x0000000711007c0c */ /* 0x000fe4000bf06100 */
[----:B------:R-:W-:Y:S01]  /*6f10*/  @P2 LOP3.LUT R3, R3, 0x1, R6, 0x78, !PT ;  /* 0x0000000103032812 */ /* 0x000fe200078e7806 */
[----:B------:R-:W-:Y:S01]  /*6f20*/  IMAD R13, R6, -0x6, R13 ;  /* 0xfffffffa060d7824 */ /* 0x000fe200078e020d */
[----:B------:R-:W-:-:S09]  /*6f30*/  PRMT R4, RZ, 0x7610, R4 ;  /* 0x00007610ff047816 */ /* 0x000fd20000000004 */
[----:B------:R-:W-:Y:S05]  /*6f40*/  @P0 BRA `(.L_x_159) ;  /* 0x0000000400500947 */ /* 0x000fea0003800000 */
[----:B------:R-:W1:Y:S01]  /*6f50*/  S2R R15, SR_CTAID.X ;  /* 0x00000000000f7919 */ /* 0x000e620000002500 */
[----:B------:R-:W-:Y:S01]  /*6f60*/  ULDC.64 UR6, c[0x0][0x8d0] ;  /* 0x0002340000067ab9 */ /* 0x000fe20000000a00 */
[----:B------:R-:W2:Y:S01]  /*6f70*/  LDC R18, c[0x0][0x144] ;  /* 0x00005100ff127b82 */ /* 0x000ea20000000800 */
[----:B------:R-:W-:Y:S01]  /*6f80*/  ISETP.NE.U32.AND P0, PT, RZ, UR6, PT ;  /* 0x00000006ff007c0c */ /* 0x000fe2000bf05070 */
[----:B------:R-:W3:Y:S01]  /*6f90*/  S2R R12, SR_CTAID.Y ;  /* 0x00000000000c7919 */ /* 0x000ee20000002600 */
[----:B------:R-:W-:Y:S01]  /*6fa0*/  ULDC UR8, c[0x0][0x150] ;  /* 0x0000540000087ab9 */ /* 0x000fe20000000800 */
[----:B------:R-:W-:Y:S01]  /*6fb0*/  ULDC UR9, c[0x0][0x8d8] ;  /* 0x0002360000097ab9 */ /* 0x000fe20000000800 */
[----:B------:R-:W-:Y:S01]  /*6fc0*/  ISETP.NE.AND.EX P0, PT, RZ, UR7, PT, P0 ;  /* 0x00000007ff007c0c */ /* 0x000fe2000bf05300 */
[----:B------:R-:W-:Y:S01]  /*6fd0*/  IMAD.MOV.U32 R4, RZ, RZ, R16 ;  /* 0x000000ffff047224 */ /* 0x000fe200078e0010 */
[----:B-1----:R-:W-:-:S05]  /*6fe0*/  I2FP.F32.U32 R5, R15 ;  /* 0x0000000f00057245 */ /* 0x002fca0000201000 */
[----:B------:R-:W-:Y:S01]  /*6ff0*/  FMUL R20, R5, UR8 ;  /* 0x0000000805147c20 */ /* 0x000fe20008400000 */
[----:B------:R-:W-:-:S05]  /*7000*/  IMAD.MOV.U32 R5, RZ, RZ, R17 ;  /* 0x000000ffff057224 */ /* 0x000fca00078e0011 */
[----:B---3--:R-:W-:Y:S05]  /*7010*/  @!P0 BRA `(.L_x_160) ;  /* 0x0000000000288947 */ /* 0x008fea0003800000 */
[----:B------:R-:W-:Y:S02]  /*7020*/  ULDC UR8, c[0x0][0x8dc] ;  /* 0x0002370000087ab9 */ /* 0x000fe40000000800 */
[----:B------:R-:W-:-:S05]  /*7030*/  IADD3 R5, P0, R16, UR8, RZ ;  /* 0x0000000810057c10 */ /* 0x000fca000ff1e0ff */
[----:B------:R-:W-:-:S04]  /*7040*/  IMAD.X R21, RZ, RZ, R17, P0 ;  /* 0x000000ffff157224 */ /* 0x000fc800000e0611 */
[----:B------:R-:W-:-:S04]  /*7050*/  IMAD.WIDE.U32 R6, R21, UR6, RZ ;  /* 0x0000000615067c25 */ /* 0x000fc8000f8e00ff */
[----:B------:R-:W-:-:S04]  /*7060*/  IMAD.WIDE.U32 R6, P0, R5, UR7, R6 ;  /* 0x0000000705067c25 */ /* 0x000fc8000f800006 */
[----:B------:R-:W-:-:S04]  /*7070*/  IMAD.WIDE.U32 R4, R5, UR6, RZ ;  /* 0x0000000605047c25 */ /* 0x000fc8000f8e00ff */
[----:B------:R-:W-:Y:S01]  /*7080*/  IMAD.MOV.U32 R4, RZ, RZ, R7 ;  /* 0x000000ffff047224 */ /* 0x000fe200078e0007 */
[----:B------:R-:W-:Y:S01]  /*7090*/  IADD3 RZ, P1, R5, R6, RZ ;  /* 0x0000000605ff7210 */ /* 0x000fe20007f3e0ff */
[----:B------:R-:W-:-:S04]  /*70a0*/  IMAD.X R5, RZ, RZ, RZ, P0 ;  /* 0x000000ffff057224 */ /* 0x000fc800000e06ff */
[----:B------:R-:W-:-:S08]  /*70b0*/  IMAD.WIDE.U32.X R4, R21, UR7, R4, P1 ;  /* 0x0000000715047c25 */ /* 0x000fd000088e0404 */
.L_x_160:
[--C-:B------:R-:W-:Y:S01]  /*70c0*/  SHF.R.U64 R14, R4, UR9, R5.reuse ;  /* 0x00000009040e7c19 */ /* 0x100fe20008001205 */
[----:B------:R-:W1:Y:S01]  /*70d0*/  F2I.U32.TRUNC.NTZ R20, R20 ;  /* 0x0000001400147305 */ /* 0x000e62000020f000 */
[----:B------:R-:W-:Y:S01]  /*70e0*/  SHF.R.U32.HI R4, RZ, UR9, R5 ;  /* 0x00000009ff047c19 */ /* 0x000fe20008011605 */
[----:B------:R-:W-:Y:S01]  /*70f0*/  ULDC.64 UR6, c[0x0][0x8c8] ;  /* 0x0002320000067ab9 */ /* 0x000fe20000000a00 */
[----:B------:R-:W-:Y:S01]  /*7100*/  IADD3 R7, P0, RZ, -R14, RZ ;  /* 0x8000000eff077210 */ /* 0x000fe20007f1e0ff */
[----:B------:R-:W-:Y:S01]  /*7110*/  ULDC.64 UR8, c[0x0][0x8e8] ;  /* 0x00023a0000087ab9 */ /* 0x000fe20000000a00 */
[----:B------:R-:W3:Y:S03]  /*7120*/  LDC R21, c[0x0][0x148] ;  /* 0x00005200ff157b82 */ /* 0x000ee60000000800 */
[----:B------:R-:W-:Y:S01]  /*7130*/  IMAD.X R4, RZ, RZ, ~R4, P0 ;  /* 0x000000ffff047224 */ /* 0x000fe200000e0e04 */
[----:B------:R-:W-:-:S03]  /*7140*/  ISETP.NE.U32.AND P0, PT, RZ, UR8, PT ;  /* 0x00000008ff007c0c */ /* 0x000fc6000bf05070 */
[----:B------:R-:W-:Y:S01]  /*7150*/  IMAD R6, R4, UR6, RZ ;  /* 0x0000000604067c24 */ /* 0x000fe2000f8e02ff */
[----:B------:R-:W-:Y:S01]  /*7160*/  ISETP.NE.AND.EX P0, PT, RZ, UR9, PT, P0 ;  /* 0x00000009ff007c0c */ /* 0x000fe2000bf05300 */
[----:B------:R-:W-:Y:S01]  /*7170*/  IMAD.WIDE.U32 R4, R7, UR6, R16 ;  /* 0x0000000607047c25 */ /* 0x000fe2000f8e0010 */
[----:B------:R-:W-:-:S03]  /*7180*/  ULDC UR6, c[0x0][0x8c0] ;  /* 0x0002300000067ab9 */ /* 0x000fc60000000800 */
[----:B------:R-:W-:Y:S01]  /*7190*/  IMAD R7, R7, UR7, R6 ;  /* 0x0000000707077c24 */ /* 0x000fe2000f8e0206 */
[----:B------:R-:W-:Y:S01]  /*71a0*/  ULDC UR7, c[0x0][0x154] ;  /* 0x0000550000077ab9 */ /* 0x000fe20000000800 */
[----:B-1----:R-:W-:Y:S02]  /*71b0*/  IMAD.MOV R6, RZ, RZ, -R20 ;  /* 0x000000ffff067224 */ /* 0x002fe400078e0a14 */
[----:B------:R-:W-:Y:S02]  /*71c0*/  IMAD.IADD R5, R5, 0x1, R7 ;  /* 0x0000000105057824 */ /* 0x000fe400078e0207 */
[----:B--2---:R-:W-:Y:S01]  /*71d0*/  IMAD R15, R18, R6, R15 ;  /* 0x00000006120f7224 */ /* 0x004fe200078e020f */
[----:B------:R-:W-:Y:S02]  /*71e0*/  I2FP.F32.U32 R6, R12 ;  /* 0x0000000c00067245 */ /* 0x000fe40000201000 */
[--C-:B------:R-:W-:Y:S02]  /*71f0*/  SHF.R.U64 R18, R4, UR6, R5.reuse ;  /* 0x0000000604127c19 */ /* 0x100fe40008001205 */
[----:B------:R-:W-:Y:S01]  /*7200*/  SHF.R.U32.HI R5, RZ, UR6, R5 ;  /* 0x00000006ff057c19 */ /* 0x000fe20008011605 */
[----:B------:R-:W-:Y:S01]  /*7210*/  FMUL R6, R6, UR7 ;  /* 0x0000000706067c20 */ /* 0x000fe20008400000 */
[----:B------:R-:W-:-:S02]  /*7220*/  ULDC UR6, c[0x0][0x8b0] ;  /* 0x00022c0000067ab9 */ /* 0x000fc40000000800 */
[--C-:B------:R-:W-:Y:S01]  /*7230*/  SHF.R.U64 R22, R18, UR6, R5.reuse ;  /* 0x0000000612167c19 */ /* 0x100fe20008001205 */
[----:B------:R1:W2:Y:S01]  /*7240*/  F2I.U32.TRUNC.NTZ R24, R6 ;  /* 0x0000000600187305 */ /* 0x0002a2000020f000 */
[----:B------:R-:W-:Y:S01]  /*7250*/  SHF.R.U32.HI R5, RZ, UR6, R5 ;  /* 0x00000006ff057c19 */ /* 0x000fe20008011605 */
[----:B------:R-:W-:-:S03]  /*7260*/  ULDC UR6, c[0x0][0x900] ;  /* 0x0002400000067ab9 */ /* 0x000fc60000000800 */
[--C-:B------:R-:W-:Y:S02]  /*7270*/  SHF.R.U64 R20, R22, UR6, R5.reuse ;  /* 0x0000000616147c19 */ /* 0x100fe40008001205 */
[----:B------:R-:W-:-:S03]  /*7280*/  SHF.R.U32.HI R23, RZ, UR6, R5 ;  /* 0x00000006ff177c19 */ /* 0x000fc60008011605 */
[----:B------:R-:W-:Y:S02]  /*7290*/  IMAD.MOV.U32 R4, RZ, RZ, R20 ;  /* 0x000000ffff047224 */ /* 0x000fe400078e0014 */
[----:B------:R-:W-:Y:S01]  /*72a0*/  IMAD.MOV.U32 R5, RZ, RZ, R23 ;  /* 0x000000ffff057224 */ /* 0x000fe200078e0017 */
[----:B-1----:R-:W-:Y:S06]  /*72b0*/  @!P0 BRA `(.L_x_161) ;  /* 0x0000000000288947 */ /* 0x002fec0003800000 */
        /* <DEDUP_REMOVED lines=10> */
.L_x_161:
[----:B------:R-:W-:Y:S01]  /*7360*/  ISETP.NE.AND P0, PT, R2, 0x1, PT ;  /* 0x000000010200780c */ /* 0x000fe20003f05270 */
[----:B------:R-:W-:Y:S01]  /*7370*/  ULDC UR6, c[0x0][0x8f0] ;  /* 0x00023c0000067ab9 */ /* 0x000fe20000000800 */
[----:B------:R-:W-:Y:S01]  /*7380*/  LOP3.LUT R22, R22, UR18, RZ, 0xc0, !PT ;  /* 0x0000001216167c12 */ /* 0x000fe2000f8ec0ff */
[----:B--2---:R-:W-:Y:S01]  /*7390*/  IMAD.MOV R24, RZ, RZ, -R24 ;  /* 0x000000ffff187224 */ /* 0x004fe200078e0a18 */
[----:B------:R-:W-:Y:S01]  /*73a0*/  SHF.R.U64 R5, R4, UR6, R5 ;  /* 0x0000000604057c19 */ /* 0x000fe20008001205 */
[----:B------:R-:W-:Y:S01]  /*73b0*/  ULDC UR6, c[0x0][0x8e0] ;  /* 0x0002380000067ab9 */ /* 0x000fe20000000800 */
[----:B------:R-:W-:Y:S01]  /*73c0*/  ULDC UR7, c[0x0][0x8b8] ;  /* 0x00022e0000077ab9 */ /* 0x000fe20000000800 */
[----:B------:R-:W-:Y:S02]  /*73d0*/  IMAD.MOV.U32 R4, RZ, RZ, 0x1 ;  /* 0x00000001ff047424 */ /* 0x000fe400078e00ff */
[----:B------:R-:W-:Y:S02]  /*73e0*/  IMAD.MOV R7, RZ, RZ, -R5 ;  /* 0x000000ffff077224 */ /* 0x000fe400078e0a05 */
[----:B------:R-:W-:Y:S01]  /*73f0*/  IMAD R22, R5, UR19, R22 ;  /* 0x0000001305167c24 */ /* 0x000fe2000f8e0216 */
[----:B------:R-:W-:Y:S01]  /*7400*/  LOP3.LUT R5, R18, UR17, RZ, 0xc0, !PT ;  /* 0x0000001112057c12 */ /* 0x000fe2000f8ec0ff */
[----:B---3--:R-:W-:-:S02]  /*7410*/  @P0 IMAD R15, R21, R24, R12 ;  /* 0x00000018150f0224 */ /* 0x008fc400078e020c */
[----:B------:R-:W-:Y:S01]  /*7420*/  IMAD R20, R7, UR6, R20 ;  /* 0x0000000607147c24 */ /* 0x000fe2000f8e0214 */
[----:B------:R-:W-:Y:S01]  /*7430*/  ULDC UR6, c[0x0][0x8a8] ;  /* 0x00022a0000067ab9 */ /* 0x000fe20000000800 */
[----:B------:R-:W-:Y:S02]  /*7440*/  IMAD R15, R22, UR7, R15 ;  /* 0x00000007160f7c24 */ /* 0x000fe4000f8e020f */
[----:B------:R-:W-:Y:S02]  /*7450*/  IMAD R20, R20, UR6, R5 ;  /* 0x0000000614147c24 */ /* 0x000fe4000f8e0205 */
[----:B------:R-:W-:-:S03]  /*7460*/  IMAD.MOV.U32 R7, RZ, RZ, R14 ;  /* 0x000000ffff077224 */ /* 0x000fc600078e000e */
[----:B------:R-:W-:Y:S02]  /*7470*/  SEL R12, R20, R15, !P0 ;  /* 0x0000000f140c7207 */ /* 0x000fe40004000000 */
[----:B------:R-:W-:-:S07]  /*7480*/  SEL R20, R15, R20, !P0 ;  /* 0x000000140f147207 */ /* 0x000fce0004000000 */
.L_x_159:
[----:B------:R-:W-:Y:S05]  /*7490*/  BSYNC B1 ;  /* 0x0000000000017941 */ /* 0x000fea0003800000 */
.L_x_158:
[----:B------:R-:W-:-:S13]  /*74a0*/  LOP3.LUT P0, RZ, R4, 0xff, RZ, 0xc0, !PT ;  /* 0x000000ff04ff7812 */ /* 0x000fda000780c0ff */
[----:B------:R-:W-:Y:S05]  /*74b0*/  @P0 BRA `(.L_x_162) ;  /* 0xfffffff400440947 */ /* 0x000fea000383ffff */
[----:B------:R-:W-:Y:S05]  /*74c0*/  BSYNC B0 ;  /* 0x0000000000007941 */ /* 0x000fea0003800000 */
.L_x_151:
[----:B------:R-:W-:-:S03]  /*74d0*/  UMOV UR6, 0xffffffff ;  /* 0xffffffff00067882 */ /* 0x000fc60000000000 */
[----:B------:R-:W-:Y:S05]  /*74e0*/  BRA.DIV UR6, `(.L_x_163) ;  /* 0x0000000a06647947 */ /* 0x000fea000b800000 */
[----:B------:R-:W-:-:S13]  /*74f0*/  ELECT P6, URZ, PT ;  /* 0x00000000003f782f */ /* 0x000fda00038c0000 */
.L_x_188:
[----:B------:R-:W-:Y:S05]  /*7500*/  @!P6 BRA `(.L_x_13) ;  /* 0x0000000000ece947 */ /* 0x000fea0003800000 */
[----:B------:R-:W-:-:S04]  /*7510*/  LOP3.LUT R19, R19, 0x2, RZ, 0xfc, !PT ;  /* 0x0000000213137812 */ /* 0x000fc800078efcff */
[----:B------:R-:W-:-:S13]  /*7520*/  ISETP.NE.AND P0, PT, R19, 0x3, PT ;  /* 0x000000031300780c */ /* 0x000fda0003f05270 */
[----:B------:R-:W-:Y:S05]  /*7530*/  @!P0 BRA `(.L_x_164) ;  /* 0x0000000000048947 */ /* 0x000fea0003800000 */
[----:B-1----:R-:W-:Y:S01]  /*7540*/  BPT.TRAP 0x1 ;  /* 0x000000040000795c */ /* 0x002fe20000300000 */
.L_x_164:
[----:B------:R-:W2:Y:S01]  /*7550*/  S2R R5, SR_CgaCtaId ;  /* 0x0000000000057919 */ /* 0x000ea20000008800 */
[----:B------:R-:W-:Y:S02]  /*7560*/  MOV R0, 0x400 ;  /* 0x0000040000007802 */ /* 0x000fe40000000f00 */
[----:B------:R-:W-:Y:S02]  /*7570*/  SHF.L.U32 R4, R3, 0x1f, RZ ;  /* 0x0000001f03047819 */ /* 0x000fe400000006ff */
[----:B--2---:R-:W-:-:S05]  /*7580*/  LEA R0, R5, R0, 0x18 ;  /* 0x0000000005007211 */ /* 0x004fca00078ec0ff */
[----:B------:R-:W-:-:S04]  /*7590*/  VIADD R0, R0, 0x30 ;  /* 0x0000003000007836 */ /* 0x000fc80000000000 */
[C---:B------:R-:W-:Y:S02]  /*75a0*/  IMAD R7, R13.reuse, 0x8, R0 ;  /* 0x000000080d077824 */ /* 0x040fe400078e0200 */
[----:B------:R-:W-:Y:S02]  /*75b0*/  VIADD R13, R13, 0x1 ;  /* 0x000000010d0d7836 */ /* 0x000fe40000000000 */
[----:B------:R-:W2:Y:S03]  /*75c0*/  SYNCS.PHASECHK.TRANS64.TRYWAIT P0, [R7+URZ], R4 ;  /* 0x00000004070075a7 */ /* 0x000ea6000800017f */
[----:B------:R-:W-:-:S04]  /*75d0*/  ISETP.NE.AND P1, PT, R13, 0x6, PT ;  /* 0x000000060d00780c */ /* 0x000fc80003f25270 */
[----:B------:R-:W-:Y:S02]  /*75e0*/  SEL R2, RZ, 0x1, P1 ;  /* 0x00000001ff027807 */ /* 0x000fe40000800000 */
[----:B------:R-:W-:Y:S02]  /*75f0*/  SEL R13, R13, RZ, P1 ;  /* 0x000000ff0d0d7207 */ /* 0x000fe40000800000 */
[----:B------:R-:W-:-:S03]  /*7600*/  LOP3.LUT R6, R3, R2, RZ, 0x3c, !PT ;  /* 0x0000000203067212 */ /* 0x000fc600078e3cff */
[----:B------:R-:W-:Y:S01]  /*7610*/  IMAD R8, R13, 0x8, R0 ;  /* 0x000000080d087824 */ /* 0x000fe200078e0200 */
[----:B------:R-:W-:Y:S01]  /*7620*/  SHF.L.U32 R5, R6, 0x1f, RZ ;  /* 0x0000001f06057819 */ /* 0x000fe200000006ff */
[----:B--2---:R-:W-:Y:S06]  /*7630*/  @!P0 BRA `(.L_x_165) ;  /* 0x0000000800308947 */ /* 0x004fec0003800000 */
.L_x_189:
[----:B------:R-:W3:Y:S01]  /*7640*/  SYNCS.PHASECHK.TRANS64.TRYWAIT P0, [R8+URZ], R5 ;  /* 0x00000005080075a7 */ /* 0x000ee2000800017f */
[----:B------:R-:W-:-:S05]  /*7650*/  VIADD R2, R13, 0x1 ;  /* 0x000000010d027836 */ /* 0x000fca0000000000 */
[----:B------:R-:W-:-:S04]  /*7660*/  ISETP.NE.AND P1, PT, R2, 0x6, PT ;  /* 0x000000060200780c */ /* 0x000fc80003f25270 */
[----:B------:R-:W-:Y:S02]  /*7670*/  SEL R3, RZ, 0x1, P1 ;  /* 0x00000001ff037807 */ /* 0x000fe40000800000 */
[----:B--2---:R-:W-:Y:S02]  /*7680*/  SEL R7, R2, RZ, P1 ;  /* 0x000000ff02077207 */ /* 0x004fe40000800000 */
[----:B------:R-:W-:-:S03]  /*7690*/  LOP3.LUT R6, R6, R3, RZ, 0x3c, !PT ;  /* 0x0000000306067212 */ /* 0x000fc600078e3cff */
[----:B------:R-:W-:Y:S01]  /*76a0*/  IMAD R9, R7, 0x8, R0 ;  /* 0x0000000807097824 */ /* 0x000fe200078e0200 */
[----:B------:R-:W-:Y:S01]  /*76b0*/  SHF.L.U32 R4, R6, 0x1f, RZ ;  /* 0x0000001f06047819 */ /* 0x000fe200000006ff */
[----:B---3--:R-:W-:Y:S06]  /*76c0*/  @!P0 BRA `(.L_x_166) ;  /* 0x0000000800208947 */ /* 0x008fec0003800000 */
.L_x_190:
[----:B------:R-:W3:Y:S01]  /*76d0*/  SYNCS.PHASECHK.TRANS64.TRYWAIT P0, [R9+URZ], R4 ;  /* 0x00000004090075a7 */ /* 0x000ee2000800017f */
[----:B------:R-:W-:-:S05]  /*76e0*/  VIADD R2, R7, 0x1 ;  /* 0x0000000107027836 */ /* 0x000fca0000000000 */
[----:B------:R-:W-:-:S04]  /*76f0*/  ISETP.NE.AND P1, PT, R2, 0x6, PT ;  /* 0x000000060200780c */ /* 0x000fc80003f25270 */
[----:B------:R-:W-:Y:S02]  /*7700*/  SEL R3, RZ, 0x1, P1 ;  /* 0x00000001ff037807 */ /* 0x000fe40000800000 */
[----:B------:R-:W-:Y:S02]  /*7710*/  SEL R7, R2, RZ, P1 ;  /* 0x000000ff02077207 */ /* 0x000fe40000800000 */
[----:B------:R-:W-:-:S03]  /*7720*/  LOP3.LUT R6, R6, R3, RZ, 0x3c, !PT ;  /* 0x0000000306067212 */ /* 0x000fc600078e3cff */
[----:B--2---:R-:W-:Y:S01]  /*7730*/  IMAD R8, R7, 0x8, R0 ;  /* 0x0000000807087824 */ /* 0x004fe200078e0200 */
[----:B------:R-:W-:Y:S01]  /*7740*/  SHF.L.U32 R5, R6, 0x1f, RZ ;  /* 0x0000001f06057819 */ /* 0x000fe200000006ff */
[----:B---3--:R-:W-:Y:S06]  /*7750*/  @!P0 BRA `(.L_x_167) ;  /* 0x0000000800108947 */ /* 0x008fec0003800000 */
.L_x_191:
[----:B------:R-:W3:Y:S01]  /*7760*/  SYNCS.PHASECHK.TRANS64.TRYWAIT P0, [R8+URZ], R5 ;  /* 0x00000005080075a7 */ /* 0x000ee2000800017f */
[----:B------:R-:W-:-:S05]  /*7770*/  VIADD R2, R7, 0x1 ;  /* 0x0000000107027836 */ /* 0x000fca0000000000 */
[----:B------:R-:W-:-:S04]  /*7780*/  ISETP.NE.AND P1, PT, R2, 0x6, PT ;  /* 0x000000060200780c */ /* 0x000fc80003f25270 */
[----:B------:R-:W-:Y:S02]  /*7790*/  SEL R3, RZ, 0x1, P1 ;  /* 0x00000001ff037807 */ /* 0x000fe40000800000 */
[----:B------:R-:W-:Y:S02]  /*77a0*/  SEL R7, R2, RZ, P1 ;  /* 0x000000ff02077207 */ /* 0x000fe40000800000 */
[----:B--2---:R-:W-:-:S03]  /*77b0*/  LOP3.LUT R9, R6, R3, RZ, 0x3c, !PT ;  /* 0x0000000306097212 */ /* 0x004fc600078e3cff */
[----:B------:R-:W-:Y:S01]  /*77c0*/  IMAD R11, R7, 0x8, R0 ;  /* 0x00000008070b7824 */ /* 0x000fe200078e0200 */
[----:B------:R-:W-:Y:S01]  /*77d0*/  SHF.L.U32 R6, R9, 0x1f, RZ ;  /* 0x0000001f09067819 */ /* 0x000fe200000006ff */
[----:B---3--:R-:W-:Y:S06]  /*77e0*/  @!P0 BRA `(.L_x_168) ;  /* 0x0000000800008947 */ /* 0x008fec0003800000 */
.L_x_192:
[----:B------:R-:W3:Y:S01]  /*77f0*/  SYNCS.PHASECHK.TRANS64.TRYWAIT P0, [R11+URZ], R6 ;  /* 0x000000060b0075a7 */ /* 0x000ee2000800017f */
[----:B------:R-:W-:-:S05]  /*7800*/  VIADD R2, R7, 0x1 ;  /* 0x0000000107027836 */ /* 0x000fca0000000000 */
[----:B------:R-:W-:-:S04]  /*7810*/  ISETP.NE.AND P1, PT, R2, 0x6, PT ;  /* 0x000000060200780c */ /* 0x000fc80003f25270 */
[----:B------:R-:W-:Y:S02]  /*7820*/  SEL R4, RZ, 0x1, P1 ;  /* 0x00000001ff047807 */ /* 0x000fe40000800000 */
[----:B------:R-:W-:Y:S02]  /*7830*/  SEL R3, R2, RZ, P1 ;  /* 0x000000ff02037207 */ /* 0x000fe40000800000 */
[----:B------:R-:W-:Y:S01]  /*7840*/  LOP3.LUT R4, R9, R4, RZ, 0x3c, !PT ;  /* 0x0000000409047212 */ /* 0x000fe200078e3cff */
[----:B---3--:R-:W-:Y:S06]  /*7850*/  @!P0 BRA `(.L_x_169) ;  /* 0x0000000400f88947 */ /* 0x008fec0003800000 */
.L_x_193:
[----:B------:R-:W-:Y:S01]  /*7860*/  IMAD R3, R3, 0x8, R0 ;  /* 0x0000000803037824 */ /* 0x000fe200078e0200 */
[----:B------:R-:W-:-:S07]  /*7870*/  SHF.L.U32 R0, R4, 0x1f, RZ ;  /* 0x0000001f04007819 */ /* 0x000fce00000006ff */
.L_x_170:
[----:B----4-:R4:W1:Y:S02]  /*7880*/  SYNCS.PHASECHK.TRANS64.TRYWAIT P0, [R3+URZ], R0 ;  /* 0x00000000030075a7 */ /* 0x010864000800017f */
[----:B-1----:R-:W-:Y:S05]  /*7890*/  @!P0 NANOSLEEP.SYNCS 0x989680 ;  /* 0x009896800000895d */ /* 0x002fea0003900000 */
[----:B------:R-:W1:Y:S02]  /*78a0*/  @!P0 SYNCS.PHASECHK.TRANS64 P0, [R3+URZ], R0 ;  /* 0x00000000030085a7 */ /* 0x000e64000800007f */
[----:B-1----:R-:W-:Y:S05]  /*78b0*/  @!P0 BRA `(.L_x_170) ;  /* 0xfffffffc00f08947 */ /* 0x002fea000383ffff */
.L_x_13:
[----:B-1----:R-:W-:Y:S05]  /*78c0*/  BSYNC B6 ;  /* 0x0000000000067941 */ /* 0x002fea0003800000 */
.L_x_11:
[----:B------:R-:W-:Y:S05]  /*78d0*/  EXIT ;  /* 0x000000000000794d */ /* 0x000fea0003800000 */
.L_x_26:
[----:B---3--:R3:W4:Y:S02]  /*78e0*/  SYNCS.PHASECHK.TRANS64.TRYWAIT P1, [R3+URZ], R0 ;  /* 0x00000000030075a7 */ /* 0x008724000802017f */
[----:B----4-:R-:W-:Y:S05]  /*78f0*/  @!P1 NANOSLEEP.SYNCS 0x989680 ;  /* 0x009896800000995d */ /* 0x010fea0003900000 */
[----:B------:R-:W4:Y:S02]  /*7900*/  @!P1 SYNCS.PHASECHK.TRANS64 P1, [R3+URZ], R0 ;  /* 0x00000000030095a7 */ /* 0x000f24000802007f */
[----:B----4-:R-:W-:Y:S05]  /*7910*/  @!P1 BRA `(.L_x_26) ;  /* 0xfffffffc00f09947 */ /* 0x010fea000383ffff */
[----:B------:R-:W-:Y:S05]  /*7920*/  BRA `(.L_x_25) ;  /* 0xffffffa000a07947 */ /* 0x000fea000383ffff */
.L_x_31:
[----:B---3--:R-:W-:-:S04]  /*7930*/  IMAD.U32 R5, RZ, RZ, UR4 ;  /* 0x00000004ff057e24 */ /* 0x008fc8000f8e00ff */
[----:B------:R3:W4:Y:S03]  /*7940*/  SYNCS.PHASECHK.TRANS64.TRYWAIT P1, [R5+URZ], R4 ;  /* 0x00000004050075a7 */ /* 0x000726000802017f */
[----:B----4-:R-:W-:Y:S05]  /*7950*/  @!P1 NANOSLEEP.SYNCS 0x989680 ;  /* 0x009896800000995d */ /* 0x010fea0003900000 */
[----:B------:R-:W4:Y:S02]  /*7960*/  @!P1 SYNCS.PHASECHK.TRANS64 P1, [R5+URZ], R4 ;  /* 0x00000004050095a7 */ /* 0x000f24000802007f */
[----:B----4-:R-:W-:Y:S05]  /*7970*/  @!P1 BRA `(.L_x_31) ;  /* 0xfffffffc00ec9947 */ /* 0x010fea000383ffff */
[----:B------:R-:W-:Y:S05]  /*7980*/  BRA `(.L_x_30) ;  /* 0xffffffa400607947 */ /* 0x000fea000383ffff */
.L_x_54:
[----:B-1----:R-:W-:-:S04]  /*7990*/  IMAD.U32 R4, RZ, RZ, UR50 ;  /* 0x00000032ff047e24 */ /* 0x002fc8000f8e00ff */
[----:B------:R1:W2:Y:S03]  /*79a0*/  SYNCS.PHASECHK.TRANS64.TRYWAIT P3, [R4+URZ+0x60], R3 ;  /* 0x00006003040075a7 */ /* 0x0002a6000806017f */
[----:B--2---:R-:W-:Y:S05]  /*79b0*/  @!P3 NANOSLEEP.SYNCS 0x989680 ;  /* 0x009896800000b95d */ /* 0x004fea0003900000 */
[----:B------:R-:W2:Y:S02]  /*79c0*/  @!P3 SYNCS.PHASECHK.TRANS64 P3, [R4+URZ+0x60], R3 ;  /* 0x000060030400b5a7 */ /* 0x000ea4000806007f */
[----:B--2---:R-:W-:Y:S05]  /*79d0*/  @!P3 BRA `(.L_x_54) ;  /* 0xfffffffc00ecb947 */ /* 0x004fea000383ffff */
[----:B------:R-:W-:Y:S05]  /*79e0*/  BRA `(.L_x_171) ;  /* 0xffffffb0006c7947 */ /* 0x000fea000383ffff */
.L_x_65:
[----:B-1----:R1:W2:Y:S02]  /*79f0*/  SYNCS.PHASECHK.TRANS64.TRYWAIT P4, [R4+URZ+0x60], R5 ;  /* 0x00006005040075a7 */ /* 0x0022a4000808017f */
[----:B--2---:R-:W-:Y:S05]  /*7a00*/  @!P4 NANOSLEEP.SYNCS 0x989680 ;  /* 0x009896800000c95d */ /* 0x004fea0003900000 */
[----:B------:R-:W2:Y:S02]  /*7a10*/  @!P4 SYNCS.PHASECHK.TRANS64 P4, [R4+URZ+0x60], R5 ;  /* 0x000060050400c5a7 */ /* 0x000ea4000808007f */
[----:B--2---:R-:W-:Y:S05]  /*7a20*/  @!P4 BRA `(.L_x_65) ;  /* 0xfffffffc00f0c947 */ /* 0x004fea000383ffff */
[----:B------:R-:W-:Y:S05]  /*7a30*/  BRA `(.L_x_172) ;  /* 0xffffffb800287947 */ /* 0x000fea000383ffff */
.L_x_76:
[----:B-1----:R1:W2:Y:S02]  /*7a40*/  SYNCS.PHASECHK.TRANS64.TRYWAIT P5, [R4+URZ+0x60], R5 ;  /* 0x00006005040075a7 */ /* 0x0022a400080a017f */
[----:B--2---:R-:W-:Y:S05]  /*7a50*/  @!P5 NANOSLEEP.SYNCS 0x989680 ;  /* 0x009896800000d95d */ /* 0x004fea0003900000 */
[----:B------:R-:W2:Y:S02]  /*7a60*/  @!P5 SYNCS.PHASECHK.TRANS64 P5, [R4+URZ+0x60], R5 ;  /* 0x000060050400d5a7 */ /* 0x000ea400080a007f */
[----:B--2---:R-:W-:Y:S05]  /*7a70*/  @!P5 BRA `(.L_x_76) ;  /* 0xfffffffc00f0d947 */ /* 0x004fea000383ffff */
[----:B------:R-:W-:Y:S05]  /*7a80*/  BRA `(.L_x_173) ;  /* 0xffffffbc00e07947 */ /* 0x000fea000383ffff */
.L_x_87:
[----:B-1----:R1:W2:Y:S02]  /*7a90*/  SYNCS.PHASECHK.TRANS64.TRYWAIT P4, [R5+URZ+0x60], R4 ;  /* 0x00006004050075a7 */ /* 0x0022a4000808017f */
[----:B--2---:R-:W-:Y:S05]  /*7aa0*/  @!P4 NANOSLEEP.SYNCS 0x989680 ;  /* 0x009896800000c95d */ /* 0x004fea0003900000 */
[----:B------:R-:W2:Y:S02]  /*7ab0*/  @!P4 SYNCS.PHASECHK.TRANS64 P4, [R5+URZ+0x60], R4 ;  /* 0x000060040500c5a7 */ /* 0x000ea4000808007f */
[----:B--2---:R-:W-:Y:S05]  /*7ac0*/  @!P4 BRA `(.L_x_87) ;  /* 0xfffffffc00f0c947 */ /* 0x004fea000383ffff */
[----:B------:R-:W-:Y:S05]  /*7ad0*/  BRA `(.L_x_174) ;  /* 0xffffffc4008c7947 */ /* 0x000fea000383ffff */
.L_x_107:
[----:B-1----:R-:W-:-:S04]  /*7ae0*/  IMAD.U32 R3, RZ, RZ, UR4 ;  /* 0x00000004ff037e24 */ /* 0x002fc8000f8e00ff */
[----:B------:R1:W2:Y:S03]  /*7af0*/  SYNCS.PHASECHK.TRANS64.TRYWAIT P0, [R3+URZ+0xa8], R0 ;  /* 0x0000a800030075a7 */ /* 0x0002a6000800017f */
[----:B--2---:R-:W-:Y:S05]  /*7b00*/  @!P0 NANOSLEEP.SYNCS 0x989680 ;  /* 0x009896800000895d */ /* 0x004fea0003900000 */
[----:B------:R-:W2:Y:S02]  /*7b10*/  @!P0 SYNCS.PHASECHK.TRANS64 P0, [R3+URZ+0xa8], R0 ;  /* 0x0000a800030085a7 */ /* 0x000ea4000800007f */
[----:B--2---:R-:W-:Y:S05]  /*7b20*/  @!P0 BRA `(.L_x_107) ;  /* 0xfffffffc00ec8947 */ /* 0x004fea000383ffff */
[----:B------:R-:W-:Y:S05]  /*7b30*/  BRA `(.L_x_106) ;  /* 0xffffffd800b87947 */ /* 0x000fea000383ffff */
.L_x_116:
[----:B-1----:R-:W-:-:S04]  /*7b40*/  IMAD.U32 R5, RZ, RZ, UR4 ;  /* 0x00000004ff057e24 */ /* 0x002fc8000f8e00ff */
[----:B------:R1:W2:Y:S03]  /*7b50*/  SYNCS.PHASECHK.TRANS64.TRYWAIT P1, [R5+URZ+0x80], R4 ;  /* 0x00008004050075a7 */ /* 0x0002a6000802017f */
[----:B--2---:R-:W-:Y:S05]  /*7b60*/  @!P1 NANOSLEEP.SYNCS 0x989680 ;  /* 0x009896800000995d */ /* 0x004fea0003900000 */
[----:B------:R-:W2:Y:S02]  /*7b70*/  @!P1 SYNCS.PHASECHK.TRANS64 P1, [R5+URZ+0x80], R4 ;  /* 0x00008004050095a7 */ /* 0x000ea4000802007f */
[----:B--2---:R-:W-:Y:S05]  /*7b80*/  @!P1 BRA `(.L_x_116) ;  /* 0xfffffffc00ec9947 */ /* 0x004fea000383ffff */
[----:B------:R-:W-:Y:S05]  /*7b90*/  BRA `(.L_x_175) ;  /* 0xffffffdc00a07947 */ /* 0x000fea000383ffff */
.L_x_122:
[----:B-12---:R-:W-:-:S04]  /*7ba0*/  IMAD.U32 R5, RZ, RZ, UR4 ;  /* 0x00000004ff057e24 */ /* 0x006fc8000f8e00ff */
[----:B------:R1:W2:Y:S03]  /*7bb0*/  SYNCS.PHASECHK.TRANS64.TRYWAIT P1, [R5+URZ+0x88], R4 ;  /* 0x00008804050075a7 */ /* 0x0002a6000802017f */
[----:B--2---:R-:W-:Y:S05]  /*7bc0*/  @!P1 NANOSLEEP.SYNCS 0x989680 ;  /* 0x009896800000995d */ /* 0x004fea0003900000 */
[----:B------:R-:W2:Y:S02]  /*7bd0*/  @!P1 SYNCS.PHASECHK.TRANS64 P1, [R5+URZ+0x88], R4 ;  /* 0x00008804050095a7 */ /* 0x000ea4000802007f */
[----:B--2---:R-:W-:Y:S05]  /*7be0*/  @!P1 BRA `(.L_x_122) ;  /* 0xfffffffc00ec9947 */ /* 0x004fea000383ffff */
[----:B------:R-:W-:Y:S05]  /*7bf0*/  BRA `(.L_x_176) ;  /* 0xffffffdc00e87947 */ /* 0x000fea000383ffff */
.L_x_128:
[----:B-123--:R-:W-:-:S04]  /*7c00*/  IMAD.U32 R5, RZ, RZ, UR4 ;  /* 0x00000004ff057e24 */ /* 0x00efc8000f8e00ff */
[----:B------:R1:W2:Y:S03]  /*7c10*/  SYNCS.PHASECHK.TRANS64.TRYWAIT P1, [R5+URZ+0x90], R4 ;  /* 0x00009004050075a7 */ /* 0x0002a6000802017f */
[----:B--2---:R-:W-:Y:S05]  /*7c20*/  @!P1 NANOSLEEP.SYNCS 0x989680 ;  /* 0x009896800000995d */ /* 0x004fea0003900000 */
[----:B------:R-:W2:Y:S02]  /*7c30*/  @!P1 SYNCS.PHASECHK.TRANS64 P1, [R5+URZ+0x90], R4 ;  /* 0x00009004050095a7 */ /* 0x000ea4000802007f */
[----:B--2---:R-:W-:Y:S05]  /*7c40*/  @!P1 BRA `(.L_x_128) ;  /* 0xfffffffc00ec9947 */ /* 0x004fea000383ffff */
[----:B------:R-:W-:Y:S05]  /*7c50*/  BRA `(.L_x_177) ;  /* 0xffffffe000387947 */ /* 0x000fea000383ffff */
.L_x_134:
[----:B-1234-:R-:W-:-:S04]  /*7c60*/  IMAD.U32 R5, RZ, RZ, UR4 ;  /* 0x00000004ff057e24 */ /* 0x01efc8000f8e00ff */
[----:B------:R1:W2:Y:S03]  /*7c70*/  SYNCS.PHASECHK.TRANS64.TRYWAIT P1, [R5+URZ+0x98], R4 ;  /* 0x00009804050075a7 */ /* 0x0002a6000802017f */
[----:B--2---:R-:W-:Y:S05]  /*7c80*/  @!P1 NANOSLEEP.SYNCS 0x989680 ;  /* 0x009896800000995d */ /* 0x004fea0003900000 */
[----:B------:R-:W2:Y:S02]  /*7c90*/  @!P1 SYNCS.PHASECHK.TRANS64 P1, [R5+URZ+0x98], R4 ;  /* 0x00009804050095a7 */ /* 0x000ea4000802007f */
[----:B--2---:R-:W-:Y:S05]  /*7ca0*/  @!P1 BRA `(.L_x_134) ;  /* 0xfffffffc00ec9947 */ /* 0x004fea000383ffff */
[----:B------:R-:W-:Y:S05]  /*7cb0*/  BRA `(.L_x_178) ;  /* 0xffffffe000887947 */ /* 0x000fea000383ffff */
.L_x_144:
[----:B-1----:R1:W2:Y:S02]  /*7cc0*/  SYNCS.PHASECHK.TRANS64.TRYWAIT P0, [R3+URZ+0x80], R2 ;  /* 0x00008002030075a7 */ /* 0x0022a4000800017f */
[----:B--2---:R-:W-:Y:S05]  /*7cd0*/  @!P0 NANOSLEEP.SYNCS 0x989680 ;  /* 0x009896800000895d */ /* 0x004fea0003900000 */
[----:B------:R-:W2:Y:S02]  /*7ce0*/  @!P0 SYNCS.PHASECHK.TRANS64 P0, [R3+URZ+0x80], R2 ;  /* 0x00008002030085a7 */ /* 0x000ea4000800007f */
[----:B--2---:R-:W-:Y:S05]  /*7cf0*/  @!P0 BRA `(.L_x_144) ;  /* 0xfffffffc00f08947 */ /* 0x004fea000383ffff */
[----:B------:R-:W-:Y:S05]  /*7d00*/  BRA `(.L_x_179) ;  /* 0xffffffe800847947 */ /* 0x000fea000383ffff */
.L_x_146:
[----:B--2---:R2:W1:Y:S02]  /*7d10*/  SYNCS.PHASECHK.TRANS64.TRYWAIT P0, [R3+URZ+0x88], R2 ;  /* 0x00008802030075a7 */ /* 0x004464000800017f */
[----:B-1----:R-:W-:Y:S05]  /*7d20*/  @!P0 NANOSLEEP.SYNCS 0x989680 ;  /* 0x009896800000895d */ /* 0x002fea0003900000 */
[----:B------:R-:W1:Y:S02]  /*7d30*/  @!P0 SYNCS.PHASECHK.TRANS64 P0, [R3+URZ+0x88], R2 ;  /* 0x00008802030085a7 */ /* 0x000e64000800007f */
[----:B-1----:R-:W-:Y:S05]  /*7d40*/  @!P0 BRA `(.L_x_146) ;  /* 0xfffffffc00f08947 */ /* 0x002fea000383ffff */
[----:B------:R-:W-:Y:S05]  /*7d50*/  BRA `(.L_x_180) ;  /* 0xffffffe800807947 */ /* 0x000fea000383ffff */
.L_x_148:
[----:B------:R1:W1:Y:S02]  /*7d60*/  SYNCS.PHASECHK.TRANS64.TRYWAIT P0, [R3+URZ+0x90], R2 ;  /* 0x00009002030075a7 */ /* 0x000264000800017f */
[----:B-1----:R-:W-:Y:S05]  /*7d70*/  @!P0 NANOSLEEP.SYNCS 0x989680 ;  /* 0x009896800000895d */ /* 0x002fea0003900000 */
[----:B------:R-:W1:Y:S02]  /*7d80*/  @!P0 SYNCS.PHASECHK.TRANS64 P0, [R3+URZ+0x90], R2 ;  /* 0x00009002030085a7 */ /* 0x000e64000800007f */
[----:B-1----:R-:W-:Y:S05]  /*7d90*/  @!P0 BRA `(.L_x_148) ;  /* 0xfffffffc00f08947 */ /* 0x002fea000383ffff */
[----:B------:R-:W-:Y:S05]  /*7da0*/  BRA `(.L_x_181) ;  /* 0xffffffe8007c7947 */ /* 0x000fea000383ffff */
.L_x_152:
[----:B------:R-:W-:Y:S01]  /*7db0*/  BSSY B1, `(.L_x_182) ;  /* 0x0000006000017945 */ /* 0x000fe20003800000 */
[----:B------:R-:W-:-:S07]  /*7dc0*/  IMAD.MOV.U32 R15, RZ, RZ, -0x1 ;  /* 0xffffffffff0f7424 */ /* 0x000fce00078e00ff */
[----:B------:R-:W-:Y:S05]  /*7dd0*/  WARPSYNC.COLLECTIVE R15, `(.L_x_183) ;  /* 0x000000000f0c7348 */ /* 0x000fea0003c00000 */
[----:B------:R-:W-:Y:S02]  /*7de0*/  ELECT P6, UR62, PT ;  /* 0x00000000003e782f */ /* 0x000fe400038c0000 */
[----:B------:R-:W-:Y:S01]  /*7df0*/  MOV R14, UR62 ;  /* 0x0000003e000e7c02 */ /* 0x000fe20008000f00 */
[----:B------:R-:W-:Y:S10]  /*7e00*/  ENDCOLLECTIVE ;  /* 0x000000000000791b */ /* 0x000ff40003800000 */
.L_x_183:
[----:B------:R-:W-:Y:S05]  /*7e10*/  BSYNC B1 ;  /* 0x0000000000017941 */ /* 0x000fea0003800000 */
.L_x_182:
[----:B------:R-:W-:Y:S05]  /*7e20*/  BRA `(.L_x_184) ;  /* 0xffffffe800f47947 */ /* 0x000fea000383ffff */
.L_x_155:
[----:B-1----:R1:W2:Y:S02]  /*7e30*/  SYNCS.PHASECHK.TRANS64.TRYWAIT P0, [R21+URZ+0x30], R12 ;  /* 0x0000300c150075a7 */ /* 0x0022a4000800017f */
[----:B--2---:R-:W-:Y:S05]  /*7e40*/  @!P0 NANOSLEEP.SYNCS 0x989680 ;  /* 0x009896800000895d */ /* 0x004fea0003900000 */
[----:B------:R-:W2:Y:S02]  /*7e50*/  @!P0 SYNCS.PHASECHK.TRANS64 P0, [R21+URZ+0x30], R12 ;  /* 0x0000300c150085a7 */ /* 0x000ea4000800007f */
[----:B--2---:R-:W-:Y:S05]  /*7e60*/  @!P0 BRA `(.L_x_155) ;  /* 0xfffffffc00f08947 */ /* 0x004fea000383ffff */
[----:B------:R-:W-:Y:S05]  /*7e70*/  BRA `(.L_x_185) ;  /* 0xffffffec002c7947 */ /* 0x000fea000383ffff */
.L_x_163:
[----:B------:R-:W-:Y:S01]  /*7e80*/  BSSY B0, `(.L_x_186) ;  /* 0x0000006000007945 */ /* 0x000fe20003800000 */
[----:B------:R-:W-:-:S07]  /*7e90*/  IMAD.MOV.U32 R15, RZ, RZ, -0x1 ;  /* 0xffffffffff0f7424 */ /* 0x000fce00078e00ff */
[----:B-1----:R-:W-:Y:S05]  /*7ea0*/  WARPSYNC.COLLECTIVE R15, `(.L_x_187) ;  /* 0x000000000f0c7348 */ /* 0x002fea0003c00000 */
[----:B------:R-:W-:Y:S02]  /*7eb0*/  ELECT P6, UR62, PT ;  /* 0x00000000003e782f */ /* 0x000fe400038c0000 */
[----:B------:R-:W-:Y:S01]  /*7ec0*/  MOV R14, UR62 ;  /* 0x0000003e000e7c02 */ /* 0x000fe20008000f00 */
[----:B-1----:R-:W-:Y:S10]  /*7ed0*/  ENDCOLLECTIVE ;  /* 0x000000000000791b */ /* 0x002ff40003800000 */
.L_x_187:
[----:B------:R-:W-:Y:S05]  /*7ee0*/  BSYNC B0 ;  /* 0x0000000000007941 */ /* 0x000fea0003800000 */
.L_x_186:
[----:B------:R-:W-:Y:S05]  /*7ef0*/  BRA `(.L_x_188) ;  /* 0xfffffff400807947 */ /* 0x000fea000383ffff */
.L_x_165:
[----:B--2---:R2:W3:Y:S02]  /*7f00*/  SYNCS.PHASECHK.TRANS64.TRYWAIT P0, [R7+URZ], R4 ;  /* 0x00000004070075a7 */ /* 0x0044e4000800017f */
[----:B---3--:R-:W-:Y:S05]  /*7f10*/  @!P0 NANOSLEEP.SYNCS 0x989680 ;  /* 0x009896800000895d */ /* 0x008fea0003900000 */
[----:B------:R-:W3:Y:S02]  /*7f20*/  @!P0 SYNCS.PHASECHK.TRANS64 P0, [R7+URZ], R4 ;  /* 0x00000004070085a7 */ /* 0x000ee4000800007f */
[----:B---3--:R-:W-:Y:S05]  /*7f30*/  @!P0 BRA `(.L_x_165) ;  /* 0xfffffffc00f08947 */ /* 0x008fea000383ffff */
[----:B------:R-:W-:Y:S05]  /*7f40*/  BRA `(.L_x_189) ;  /* 0xfffffff400bc7947 */ /* 0x000fea000383ffff */
.L_x_166:
[----:B--2---:R2:W3:Y:S02]  /*7f50*/  SYNCS.PHASECHK.TRANS64.TRYWAIT P0, [R8+URZ], R5 ;  /* 0x00000005080075a7 */ /* 0x0044e4000800017f */
[----:B---3--:R-:W-:Y:S05]  /*7f60*/  @!P0 NANOSLEEP.SYNCS 0x989680 ;  /* 0x009896800000895d */ /* 0x008fea0003900000 */
[----:B------:R-:W3:Y:S02]  /*7f70*/  @!P0 SYNCS.PHASECHK.TRANS64 P0, [R8+URZ], R5 ;  /* 0x00000005080085a7 */ /* 0x000ee4000800007f */
[----:B---3--:R-:W-:Y:S05]  /*7f80*/  @!P0 BRA `(.L_x_166) ;  /* 0xfffffffc00f08947 */ /* 0x008fea000383ffff */
[----:B------:R-:W-:Y:S05]  /*7f90*/  BRA `(.L_x_190) ;  /* 0xfffffff400cc7947 */ /* 0x000fea000383ffff */
.L_x_167:
[----:B--2---:R2:W3:Y:S02]  /*7fa0*/  SYNCS.PHASECHK.TRANS64.TRYWAIT P0, [R9+URZ], R4 ;  /* 0x00000004090075a7 */ /* 0x0044e4000800017f */
[----:B---3--:R-:W-:Y:S05]  /*7fb0*/  @!P0 NANOSLEEP.SYNCS 0x989680 ;  /* 0x009896800000895d */ /* 0x008fea0003900000 */
[----:B------:R-:W3:Y:S02]  /*7fc0*/  @!P0 SYNCS.PHASECHK.TRANS64 P0, [R9+URZ], R4 ;  /* 0x00000004090085a7 */ /* 0x000ee4000800007f */
[----:B---3--:R-:W-:Y:S05]  /*7fd0*/  @!P0 BRA `(.L_x_167) ;  /* 0xfffffffc00f08947 */ /* 0x008fea000383ffff */
[----:B------:R-:W-:Y:S05]  /*7fe0*/  BRA `(.L_x_191) ;  /* 0xfffffff400dc7947 */ /* 0x000fea000383ffff */
.L_x_168:
[----:B--2---:R2:W3:Y:S02]  /*7ff0*/  SYNCS.PHASECHK.TRANS64.TRYWAIT P0, [R8+URZ], R5 ;  /* 0x00000005080075a7 */ /* 0x0044e4000800017f */
[----:B---3--:R-:W-:Y:S05]  /*8000*/  @!P0 NANOSLEEP.SYNCS 0x989680 ;  /* 0x009896800000895d */ /* 0x008fea0003900000 */
[----:B------:R-:W3:Y:S02]  /*8010*/  @!P0 SYNCS.PHASECHK.TRANS64 P0, [R8+URZ], R5 ;  /* 0x00000005080085a7 */ /* 0x000ee4000800007f */
[----:B---3--:R-:W-:Y:S05]  /*8020*/  @!P0 BRA `(.L_x_168) ;  /* 0xfffffffc00f08947 */ /* 0x008fea000383ffff */
[----:B------:R-:W-:Y:S05]  /*8030*/  BRA `(.L_x_192) ;  /* 0xfffffff400ec7947 */ /* 0x000fea000383ffff */
.L_x_169:
[----:B---3--:R3:W4:Y:S02]  /*8040*/  SYNCS.PHASECHK.TRANS64.TRYWAIT P0, [R11+URZ], R6 ;  /* 0x000000060b0075a7 */ /* 0x008724000800017f */
[----:B----4-:R-:W-:Y:S05]  /*8050*/  @!P0 NANOSLEEP.SYNCS 0x989680 ;  /* 0x009896800000895d */ /* 0x010fea0003900000 */
[----:B------:R-:W4:Y:S02]  /*8060*/  @!P0 SYNCS.PHASECHK.TRANS64 P0, [R11+URZ], R6 ;  /* 0x000000060b0085a7 */ /* 0x000f24000800007f */
[----:B----4-:R-:W-:Y:S05]  /*8070*/  @!P0 BRA `(.L_x_169) ;  /* 0xfffffffc00f08947 */ /* 0x010fea000383ffff */
[----:B------:R-:W-:Y:S05]  /*8080*/  BRA `(.L_x_193) ;  /* 0xfffffff400f47947 */ /* 0x000fea000383ffff */
.L_x_194:
[----:B------:R-:W-:-:S00]  /*8090*/  BRA `(.L_x_194) ;  /* 0xfffffffc00fc7947 */ /* 0x000fc0000383ffff */
[----:B------:R-:W-:-:S00]  /*80a0*/  NOP ;  /* 0x0000000000007918 */ /* 0x000fc00000000000 */
        /* <DEDUP_REMOVED lines=13> */
.L_x_195:


//--------------------- .nv.global.init           --------------------------
	.section	.nv.global.init,"aw",@progbits
.nv.global.init:
	.type		$str$22,@object
	.size		$str$22,($str$26 - $str$22)
$str$22:
        /*0000*/ 	.byte	0x6b, 0x5f, 0x74, 0x69, 0x6c, 0x65, 0x5f, 0x63, 0x6f, 0x75, 0x6e, 0x74, 0x20, 0x3e, 0x3d, 0x20
        /*0010*/ 	.byte	0x31, 0x00
	.type		$str$26,@object
	.size		$str$26,($str$27 - $str$26)
$str$26:
        /*0012*/ 	.byte	0x28, 0x61, 0x64, 0x64, 0x72, 0x65, 0x73, 0x73, 0x20, 0x26, 0x20, 0x6d, 0x61, 0x73, 0x6b, 0x29
        /*0022*/ 	.byte	0x20, 0x3d, 0x3d, 0x20, 0x30, 0x00
	.type		$str$27,@object
	.size		$str$27,($str$23 - $str$27)
$str$27:
        /*0028*/ 	.byte	0x2f, 0x74, 0x6d, 0x70, 0x2f, 0x63, 0x75, 0x74, 0x6c, 0x61, 0x73, 0x73, 0x5f, 0x73, 0x77, 0x65
        /*0038*/ 	.byte	0x65, 0x70, 0x5f, 0x73, 0x72, 0x63, 0x2f, 0x69, 0x6e, 0x63, 0x6c, 0x75, 0x64, 0x65, 0x2f, 0x63
        /*0048*/ 	.byte	0x75, 0x74, 0x65, 0x2f, 0x70, 0x6f, 0x69, 0x6e, 0x74, 0x65, 0x72, 0x5f, 0x66, 0x6c, 0x61, 0x67
        /*0058*/ 	.byte	0x67, 0x65, 0x64, 0x2e, 0x68, 0x70, 0x70, 0x00
	.type		$str$23,@object
	.size		$str$23,(__unnamed_2 - $str$23)
$str$23:
        /*0060*/ 	.byte	0x2f, 0x74, 0x6d, 0x70, 0x2f, 0x63, 0x75, 0x74, 0x6c, 0x61, 0x73, 0x73, 0x5f, 0x73, 0x77, 0x65
        /*0070*/ 	.byte	0x65, 0x70, 0x5f, 0x73, 0x72, 0x63, 0x2f, 0x69, 0x6e, 0x63, 0x6c, 0x75, 0x64, 0x65, 0x2f, 0x63
        /*0080*/ 	.byte	0x75, 0x74, 0x6c, 0x61, 0x73, 0x73, 0x2f, 0x67, 0x65, 0x6d, 0x6d, 0x2f, 0x63, 0x6f, 0x6c, 0x6c
        /*0090*/ 	.byte	0x65, 0x63, 0x74, 0x69, 0x76, 0x65, 0x2f, 0x73, 0x6d, 0x39, 0x30, 0x5f, 0x6d, 0x6d, 0x61, 0x5f
        /*00a0*/ 	.byte	0x74, 0x6d, 0x61, 0x5f, 0x67, 0x6d, 0x6d, 0x61, 0x5f, 0x73, 0x73, 0x5f, 0x77, 0x61, 0x72, 0x70
        /*00b0*/ 	.byte	0x73, 0x70, 0x65, 0x63, 0x69, 0x61, 0x6c, 0x69, 0x7a, 0x65, 0x64, 0x2e, 0x68, 0x70, 0x70, 0x00
	.type		__unnamed_2,@object
	.size		__unnamed_2,(__unnamed_1 - __unnamed_2)
__unnamed_2:
        /*00c0*/ 	.byte	0x61, 0x75, 0x74, 0x6f, 0x20, 0x63, 0x75, 0x74, 0x65, 0x3a, 0x3a, 0x61, 0x73, 0x5f, 0x70, 0x6f
        /* <DEDUP_REMOVED lines=27> */
        /*0280*/ 	.byte	0x3c, 0x34, 0x30, 0x39, 0x36, 0x3e, 0x3e, 0x3e, 0x3e, 0x3e, 0x5d, 0x00
	.type		__unnamed_1,@object
	.size		__unnamed_1,(.L_0 - __unnamed_1)
__unnamed_1:
        /* <DEDUP_REMOVED lines=181> */
        /*0ddc*/ 	.byte	0x75, 0x74, 0x65, 0x3a, 0x3a, 0x69, 0x64, 0x65, 0x6e, 0x74, 0x69, 0x74, 0x79, 0x5d, 0x00
.L_0:


//--------------------- .nv.shared._ZN7cutlass13device_kernelINS_4gemm6kernel13GemmUniversalIN4cute5tupleIJiiiiEEENS1_10collective13CollectiveMmaINS1_34MainloopSm90TmaGmmaWarpSpecializedILi6ENS5_IJNS4_1CILi2EEENSA_ILi1EEESC_EEENS1_35KernelTmaWarpSpecializedCooperativeEEENS5_IJNSA_ILi128EEESG_NSA_ILi64EEEEEENS_10bfloat16_tENS5_IJlSC_lEEESJ_SK_NS4_8TiledMMAINS4_8MMA_AtomIJNS4_4SM904GMMA28MMA_64x128x16_F32BF16BF16_SSILNSO_5MajorE0ELSQ_0ELNSO_7ScaleInE1ELSR_1EEEEEENS4_6LayoutISD_NS5_IJSC_NSA_ILi0EEESV_EEEEENS5_IJNS4_10UnderscoreESY_SY_EEEEENS4_13SM90_TMA_LOADENS4_14ComposedLayoutINS4_7SwizzleILi3ELi4ELi3EEENS4_18smem_ptr_flag_bitsILi16EEENSU_INS5_IJNSA_ILi8EEESH_EEENS5_IJSH_SC_EEEEEEEvNS4_8identityENS4_23SM90_TMA_LOAD_MULTICASTES1B_vS1C_EENS_8epilogue10collective18CollectiveEpilogueINS1F_22Sm90TmaWarpSpecializedILi4ELi2ELi16ELb1ELb0EEEJSI_NS5_IJSG_NSA_ILi32EEEEEESJ_SK_SJ_SK_NS1F_6fusion15FusionCallbacksIS1J_NS1M_17LinearCombinationISJ_fSJ_fLNS_15FloatRoundStyleE2EEESI_S1L_JEEES11_NS12_INS13_ILi2ELi4ELi3EEES16_NSU_INS5_IJS17_S1K_EEENS5_IJS1K_SC_EEEEEEENS4_17SM75_U32x4_LDSM_NENS4_14SM90_TMA_STOREES1W_NS4_17SM90_U32x4_STSM_NENS4_9Copy_AtomIJS1Z_NS_6half_tEEEEvEEEvvEEEEvNT_6ParamsE --------------------------
	.section	.nv.shared._ZN7cutlass13device_kernelINS_4gemm6kernel13GemmUniversalIN4cute5tupleIJiiiiEEENS1_10collective13CollectiveMmaINS1_34MainloopSm90TmaGmmaWarpSpecializedILi6ENS5_IJNS4_1CILi2EEENSA_ILi1EEESC_EEENS1_35KernelTmaWarpSpecializedCooperativeEEENS5_IJNSA_ILi128EEESG_NSA_ILi64EEEEEENS_10bfloat16_tENS5_IJlSC_lEEESJ_SK_NS4_8TiledMMAINS4_8MMA_AtomIJNS4_4SM904GMMA28MMA_64x128x16_F32BF16BF16_SSILNSO_5MajorE0ELSQ_0ELNSO_7ScaleInE1ELSR_1EEEEEENS4_6LayoutISD_NS5_IJSC_NSA_ILi0EEESV_EEEEENS5_IJNS4_10UnderscoreESY_SY_EEEEENS4_13SM90_TMA_LOADENS4_14ComposedLayoutINS4_7SwizzleILi3ELi4ELi3EEENS4_18smem_ptr_flag_bitsILi16EEENSU_INS5_IJNSA_ILi8EEESH_EEENS5_IJSH_SC_EEEEEEEvNS4_8identityENS4_23SM90_TMA_LOAD_MULTICASTES1B_vS1C_EENS_8epilogue10collective18CollectiveEpilogueINS1F_22Sm90TmaWarpSpecializedILi4ELi2ELi16ELb1ELb0EEEJSI_NS5_IJSG_NSA_ILi32EEEEEESJ_SK_SJ_SK_NS1F_6fusion15FusionCallbacksIS1J_NS1M_17LinearCombinationISJ_fSJ_fLNS_15FloatRoundStyleE2EEESI_S1L_JEEES11_NS12_INS13_ILi2ELi4ELi3EEES16_NSU_INS5_IJS17_S1K_EEENS5_IJS1K_SC_EEEEEEENS4_17SM75_U32x4_LDSM_NENS4_14SM90_TMA_STOREES1W_NS4_17SM90_U32x4_STSM_NENS4_9Copy_AtomIJS1Z_NS_6half_tEEEEvEEEvvEEEEvNT_6ParamsE,"aw",@nobits
	.sectionflags	@""
	.align	16
	.zero		1024


//--------------------- .nv.shared.reserved.0     --------------------------
	.section	.nv.shared.reserved.0,"aw",@nobits
	.weak		__nv_reservedSMEM_offset_0_alias
	.size		__nv_reservedSMEM_offset_0_alias, 0, 0
	.other		__nv_reservedSMEM_offset_0_alias,@"STO_CUDA_RESERVED_SHARED STV_DEFAULT"
__nv_reservedSMEM_offset_0_alias:
	.zero		0


//--------------------- .nv.global                --------------------------
	.section	.nv.global,"aw",@nobits
.nv.global:
	.type		_ZN39_INTERNAL_86d0ea6f_4_k_cu_e70478d1_41334cute1_E,@object
	.size		_ZN39_INTERNAL_86d0ea6f_4_k_cu_e70478d1_41334cute1_E,(_ZN39_INTERNAL_86d0ea6f_4_k_cu_e70478d1_41334cuda3std3__45__cpo6cbeginE - _ZN39_INTERNAL_86d0ea6f_4_k_cu_e70478d1_41334cute1_E)
_ZN39_INTERNAL_86d0ea6f_4_k_cu_e70478d1_41334cute1_E:
	.zero		1
	.type		_ZN39_INTERNAL_86d0ea6f_4_k_cu_e70478d1_41334cuda3std3__45__cpo6cbeginE,@object
	.size		_ZN39_INTERNAL_86d0ea6f_4_k_cu_e70478d1_41334cuda3std3__45__cpo6cbeginE,(_ZN39_INTERNAL_86d0ea6f_4_k_cu_e70478d1_41334cuda3std3__48in_placeE - _ZN39_INTERNAL_86d0ea6f_4_k_cu_e70478d1_41334cuda3std3__45__cpo6cbeginE)
_ZN39_INTERNAL_86d0ea6f_4_k_cu_e70478d1_41334cuda3std3__45__cpo6cbeginE:
	.zero		1
	.type		_ZN39_INTERNAL_86d0ea6f_4_k_cu_e70478d1_41334cuda3std3__48in_placeE,@object
	.size		_ZN39_INTERNAL_86d0ea6f_4_k_cu_e70478d1_41334cuda3std3__48in_placeE,(_ZN39_INTERNAL_86d0ea6f_4_k_cu_e70478d1_41334cuda3std6ranges3__45__cpo9iter_moveE - _ZN39_INTERNAL_86d0ea6f_4_k_cu_e70478d1_41334cuda3std3__48in_placeE)
_ZN39_INTERNAL_86d0ea6f_4_k_cu_e70478d1_41334cuda3std3__48in_placeE:
	.zero		1
	.type		_ZN39_INTERNAL_86d0ea6f_4_k_cu_e70478d1_41334cuda3std6ranges3__45__cpo9iter_moveE,@object
	.size		_ZN39_INTERNAL_86d0ea6f_4_k_cu_e70478d1_41334cuda3std6ranges3__45__cpo9iter_moveE,(_ZN39_INTERNAL_86d0ea6f_4_k_cu_e70478d1_41334cuda3std3__45__cpo5beginE - _ZN39_INTERNAL_86d0ea6f_4_k_cu_e70478d1_41334cuda3std6ranges3__45__cpo9iter_moveE)
_ZN39_INTERNAL_86d0ea6f_4_k_cu_e70478d1_41334cuda3std6ranges3__45__cpo9iter_moveE:
	.zero		1
	.type		_ZN39_INTERNAL_86d0ea6f_4_k_cu_e70478d1_41334cuda3std3__45__cpo5beginE,@object
	.size		_ZN39_INTERNAL_86d0ea6f_4_k_cu_e70478d1_41334cuda3std3__45__cpo5beginE,(_ZN39_INTERNAL_86d0ea6f_4_k_cu_e70478d1_41334cuda3std3__441_GLOBAL__N__86d0ea6f_4_k_cu_e70478d1_41336ignoreE - _ZN39_INTERNAL_86d0ea6f_4_k_cu_e70478d1_41334cuda3std3__45__cpo5beginE)
_ZN39_INTERNAL_86d0ea6f_4_k_cu_e70478d1_41334cuda3std3__45__cpo5beginE:
	.zero		1
	.type		_ZN39_INTERNAL_86d0ea6f_4_k_cu_e70478d1_41334cuda3std3__441_GLOBAL__N__86d0ea6f_4_k_cu_e70478d1_41336ignoreE,@object
	.size		_ZN39_INTERNAL_86d0ea6f_4_k_cu_e70478d1_41334cuda3std3__441_GLOBAL__N__86d0ea6f_4_k_cu_e70478d1_41336ignoreE,(_ZN39_INTERNAL_86d0ea6f_4_k_cu_e70478d1_41334cute7productE - _ZN39_INTERNAL_86d0ea6f_4_k_cu_e70478d1_41334cuda3std3__441_GLOBAL__N__86d0ea6f_4_k_cu_e70478d1_41336ignoreE)
_ZN39_INTERNAL_86d0ea6f_4_k_cu_e70478d1_41334cuda3std3__441_GLOBAL__N__86d0ea6f_4_k_cu_e70478d1_41336ignoreE:
	.zero		1
	.type		_ZN39_INTERNAL_86d0ea6f_4_k_cu_e70478d1_41334cute7productE,@object
	.size		_ZN39_INTERNAL_86d0ea6f_4_k_cu_e70478d1_41334cute7productE,(_ZN39_INTERNAL_86d0ea6f_4_k_cu_e70478d1_41334cuda3std3__45__cpo3endE - _ZN39_INTERNAL_86d0ea6f_4_k_cu_e70478d1_41334cute7productE)
_ZN39_INTERNAL_86d0ea6f_4_k_cu_e70478d1_41334cute7productE:
	.zero		1
	.type		_ZN39_INTERNAL_86d0ea6f_4_k_cu_e70478d1_41334cuda3std3__45__cpo3endE,@object
	.size		_ZN39_INTERNAL_86d0ea6f_4_k_cu_e70478d1_41334cuda3std3__45__cpo3endE,(_ZN39_INTERNAL_86d0ea6f_4_k_cu_e70478d1_41334cuda3std3__419piecewise_constructE - _ZN39_INTERNAL_86d0ea6f_4_k_cu_e70478d1_41334cuda3std3__45__cpo3endE)
_ZN39_INTERNAL_86d0ea6f_4_k_cu_e70478d1_41334cuda3std3__45__cpo3endE:
	.zero		1
	.type		_ZN39_INTERNAL_86d0ea6f_4_k_cu_e70478d1_41334cuda3std3__419piecewise_constructE,@object
	.size		_ZN39_INTERNAL_86d0ea6f_4_k_cu_e70478d1_41334cuda3std3__419piecewise_constructE,(_ZN39_INTERNAL_86d0ea6f_4_k_cu_e70478d1_41334cuda3std3__45__cpo4cendE - _ZN39_INTERNAL_86d0ea6f_4_k_cu_e70478d1_41334cuda3std3__419piecewise_constructE)
_ZN39_INTERNAL_86d0ea6f_4_k_cu_e70478d1_41334cuda3std3__419piecewise_constructE:
	.zero		1
	.type		_ZN39_INTERNAL_86d0ea6f_4_k_cu_e70478d1_41334cuda3std3__45__cpo4cendE,@object
	.size		_ZN39_INTERNAL_86d0ea6f_4_k_cu_e70478d1_41334cuda3std3__45__cpo4cendE,(_ZN39_INTERNAL_86d0ea6f_4_k_cu_e70478d1_41334cuda3std6ranges3__45__cpo4swapE - _ZN39_INTERNAL_86d0ea6f_4_k_cu_e70478d1_41334cuda3std3__45__cpo4cendE)
_ZN39_INTERNAL_86d0ea6f_4_k_cu_e70478d1_41334cuda3std3__45__cpo4cendE:
	.zero		1
	.type		_ZN39_INTERNAL_86d0ea6f_4_k_cu_e70478d1_41334cuda3std6ranges3__45__cpo4swapE,@object
	.size		_ZN39_INTERNAL_86d0ea6f_4_k_cu_e70478d1_41334cuda3std6ranges3__45__cpo4swapE,(.L_9 - _ZN39_INTERNAL_86d0ea6f_4_k_cu_e70478d1_41334cuda3std6ranges3__45__cpo4swapE)
_ZN39_INTERNAL_86d0ea6f_4_k_cu_e70478d1_41334cuda3std6ranges3__45__cpo4swapE:
	.zero		1
.L_9:


//--------------------- .nv.constant0._ZN7cutlass13device_kernelINS_4gemm6kernel13GemmUniversalIN4cute5tupleIJiiiiEEENS1_10collective13CollectiveMmaINS1_34MainloopSm90TmaGmmaWarpSpecializedILi6ENS5_IJNS4_1CILi2EEENSA_ILi1EEESC_EEENS1_35KernelTmaWarpSpecializedCooperativeEEENS5_IJNSA_ILi128EEESG_NSA_ILi64EEEEEENS_10bfloat16_tENS5_IJlSC_lEEESJ_SK_NS4_8TiledMMAINS4_8MMA_AtomIJNS4_4SM904GMMA28MMA_64x128x16_F32BF16BF16_SSILNSO_5MajorE0ELSQ_0ELNSO_7ScaleInE1ELSR_1EEEEEENS4_6LayoutISD_NS5_IJSC_NSA_ILi0EEESV_EEEEENS5_IJNS4_10UnderscoreESY_SY_EEEEENS4_13SM90_TMA_LOADENS4_14ComposedLayoutINS4_7SwizzleILi3ELi4ELi3EEENS4_18smem_ptr_flag_bitsILi16EEENSU_INS5_IJNSA_ILi8EEESH_EEENS5_IJSH_SC_EEEEEEEvNS4_8identityENS4_23SM90_TMA_LOAD_MULTICASTES1B_vS1C_EENS_8epilogue10collective18CollectiveEpilogueINS1F_22Sm90TmaWarpSpecializedILi4ELi2ELi16ELb1ELb0EEEJSI_NS5_IJSG_NSA_ILi32EEEEEESJ_SK_SJ_SK_NS1F_6fusion15FusionCallbacksIS1J_NS1M_17LinearCombinationISJ_fSJ_fLNS_15FloatRoundStyleE2EEESI_S1L_JEEES11_NS12_INS13_ILi2ELi4ELi3EEES16_NSU_INS5_IJS17_S1K_EEENS5_IJS1K_SC_EEEEEEENS4_17SM75_U32x4_LDSM_NENS4_14SM90_TMA_STOREES1W_NS4_17SM90_U32x4_STSM_NENS4_9Copy_AtomIJS1Z_NS_6half_tEEEEvEEEvvEEEEvNT_6ParamsE --------------------------
	.section	.nv.constant0._ZN7cutlass13device_kernelINS_4gemm6kernel13GemmUniversalIN4cute5tupleIJiiiiEEENS1_10collective13CollectiveMmaINS1_34MainloopSm90TmaGmmaWarpSpecializedILi6ENS5_IJNS4_1CILi2EEENSA_ILi1EEESC_EEENS1_35KernelTmaWarpSpecializedCooperativeEEENS5_IJNSA_ILi128EEESG_NSA_ILi64EEEEEENS_10bfloat16_tENS5_IJlSC_lEEESJ_SK_NS4_8TiledMMAINS4_8MMA_AtomIJNS4_4SM904GMMA28MMA_64x128x16_F32BF16BF16_SSILNSO_5MajorE0ELSQ_0ELNSO_7ScaleInE1ELSR_1EEEEEENS4_6LayoutISD_NS5_IJSC_NSA_ILi0EEESV_EEEEENS5_IJNS4_10UnderscoreESY_SY_EEEEENS4_13SM90_TMA_LOADENS4_14ComposedLayoutINS4_7SwizzleILi3ELi4ELi3EEENS4_18smem_ptr_flag_bitsILi16EEENSU_INS5_IJNSA_ILi8EEESH_EEENS5_IJSH_SC_EEEEEEEvNS4_8identityENS4_23SM90_TMA_LOAD_MULTICASTES1B_vS1C_EENS_8epilogue10collective18CollectiveEpilogueINS1F_22Sm90TmaWarpSpecializedILi4ELi2ELi16ELb1ELb0EEEJSI_NS5_IJSG_NSA_ILi32EEEEEESJ_SK_SJ_SK_NS1F_6fusion15FusionCallbacksIS1J_NS1M_17LinearCombinationISJ_fSJ_fLNS_15FloatRoundStyleE2EEESI_S1L_JEEES11_NS12_INS13_ILi2ELi4ELi3EEES16_NSU_INS5_IJS17_S1K_EEENS5_IJS1K_SC_EEEEEEENS4_17SM75_U32x4_LDSM_NENS4_14SM90_TMA_STOREES1W_NS4_17SM90_U32x4_STSM_NENS4_9Copy_AtomIJS1Z_NS_6half_tEEEEvEEEvvEEEEvNT_6ParamsE,"a",@progbits
	.sectionflags	@""
	.align	4
.nv.constant0._ZN7cutlass13device_kernelINS_4gemm6kernel13GemmUniversalIN4cute5tupleIJiiiiEEENS1_10collective13CollectiveMmaINS1_34MainloopSm90TmaGmmaWarpSpecializedILi6ENS5_IJNS4_1CILi2EEENSA_ILi1EEESC_EEENS1_35KernelTmaWarpSpecializedCooperativeEEENS5_IJNSA_ILi128EEESG_NSA_ILi64EEEEEENS_10bfloat16_tENS5_IJlSC_lEEESJ_SK_NS4_8TiledMMAINS4_8MMA_AtomIJNS4_4SM904GMMA28MMA_64x128x16_F32BF16BF16_SSILNSO_5MajorE0ELSQ_0ELNSO_7ScaleInE1ELSR_1EEEEEENS4_6LayoutISD_NS5_IJSC_NSA_ILi0EEESV_EEEEENS5_IJNS4_10UnderscoreESY_SY_EEEEENS4_13SM90_TMA_LOADENS4_14ComposedLayoutINS4_7SwizzleILi3ELi4ELi3EEENS4_18smem_ptr_flag_bitsILi16EEENSU_INS5_IJNSA_ILi8EEESH_EEENS5_IJSH_SC_EEEEEEEvNS4_8identityENS4_23SM90_TMA_LOAD_MULTICASTES1B_vS1C_EENS_8epilogue10collective18CollectiveEpilogueINS1F_22Sm90TmaWarpSpecializedILi4ELi2ELi16ELb1ELb0EEEJSI_NS5_IJSG_NSA_ILi32EEEEEESJ_SK_SJ_SK_NS1F_6fusion15FusionCallbacksIS1J_NS1M_17LinearCombinationISJ_fSJ_fLNS_15FloatRoundStyleE2EEESI_S1L_JEEES11_NS12_INS13_ILi2ELi4ELi3EEES16_NSU_INS5_IJS17_S1K_EEENS5_IJS1K_SC_EEEEEEENS4_17SM75_U32x4_LDSM_NENS4_14SM90_TMA_STOREES1W_NS4_17SM90_U32x4_STSM_NENS4_9Copy_AtomIJS1Z_NS_6half_tEEEEvEEEvvEEEEvNT_6ParamsE:
	.zero		2432


//--------------------- SYMBOLS --------------------------

	.type		.nv.reservedSmem.offset0,@object
	.size		.nv.reservedSmem.offset0,0x4
	.type		__assertfail,@function
